//
// Generated by NVIDIA NVVM Compiler
//
// Compiler Build ID: CL-36424714
// Cuda compilation tools, release 13.0, V13.0.88
// Based on NVVM 20.0.0
//

.version 9.0
.target sm_100
.address_size 64

	// .globl	_Z10checkMagicPiii
.extern .func  (.param .b32 func_retval0) vprintf
(
	.param .b64 vprintf_param_0,
	.param .b64 vprintf_param_1
)
;
.extern .func  (.param .b64 func_retval0) malloc
(
	.param .b64 malloc_param_0
)
;
.global .align 1 .b8 $str[18] = {72, 111, 114, 105, 122, 111, 110, 116, 97, 108, 32, 115, 117, 109, 115, 58, 32};
.global .align 1 .b8 $str$1[4] = {37, 100, 32};
.global .align 1 .b8 $str$2[2] = {10};
.global .align 1 .b8 $str$3[16] = {86, 101, 114, 116, 105, 99, 97, 108, 32, 115, 117, 109, 115, 58, 32};
.global .align 1 .b8 $str$4[10] = {78, 111, 116, 32, 109, 97, 103, 105, 99};
.global .align 1 .b8 $str$5[6] = {77, 97, 103, 105, 99};

.visible .entry _Z10checkMagicPiii(
	.param .u64 .ptr .align 1 _Z10checkMagicPiii_param_0,
	.param .u32 _Z10checkMagicPiii_param_1,
	.param .u32 _Z10checkMagicPiii_param_2
)
{
	.local .align 8 .b8 	__local_depot0[8];
	.reg .b64 	%SP;
	.reg .b64 	%SPL;
	.reg .pred 	%p<46>;
	.reg .b32 	%r<489>;
	.reg .b64 	%rd<172>;

	mov.u64 	%SPL, __local_depot0;
	cvta.local.u64 	%SP, %SPL;
	ld.param.u64 	%rd16, [_Z10checkMagicPiii_param_0];
	ld.param.u32 	%r91, [_Z10checkMagicPiii_param_1];
	cvta.to.global.u64 	%rd1, %rd16;
	mov.u32 	%r1, %tid.x;
	mul.wide.s32 	%rd17, %r91, 4;
	{ // callseq 0, 0
	.param .b64 param0;
	st.param.b64 	[param0], %rd17;
	.param .b64 retval0;
	call.uni (retval0), 
	malloc, 
	(
	param0
	);
	ld.param.b64 	%rd18, [retval0];
	} // callseq 0
	{ // callseq 1, 0
	.param .b64 param0;
	st.param.b64 	[param0], %rd17;
	.param .b64 retval0;
	call.uni (retval0), 
	malloc, 
	(
	param0
	);
	ld.param.b64 	%rd19, [retval0];
	} // callseq 1
	setp.eq.s32 	%p1, %r1, 0;
	@%p1 bra 	$L__BB0_30;
	setp.ne.s32 	%p2, %r1, 1;
	@%p2 bra 	$L__BB0_62;
	setp.lt.s32 	%p3, %r91, 1;
	@%p3 bra 	$L__BB0_60;
	add.s32 	%r2, %r91, -1;
	and.b32  	%r3, %r91, 15;
	add.s32 	%r4, %r3, -1;
	and.b32  	%r5, %r91, 7;
	add.s32 	%r6, %r5, -1;
	and.b32  	%r7, %r91, 2147483632;
	and.b32  	%r8, %r91, 3;
	mov.b32 	%r468, 0;
$L__BB0_4:
	setp.lt.u32 	%p4, %r2, 15;
	mov.b32 	%r475, 0;
	mov.u32 	%r480, %r475;
	@%p4 bra 	$L__BB0_7;
	mov.b32 	%r469, 0;
	mov.u32 	%r480, %r469;
$L__BB0_6:
	.pragma "nounroll";
	mad.lo.s32 	%r99, %r469, %r91, %r468;
	mul.wide.u32 	%rd22, %r99, 4;
	add.s64 	%rd23, %rd1, %rd22;
	ld.global.u32 	%r100, [%rd23];
	add.s32 	%r101, %r100, %r480;
	add.s32 	%r102, %r99, %r91;
	mul.wide.u32 	%rd24, %r102, 4;
	add.s64 	%rd25, %rd1, %rd24;
	ld.global.u32 	%r103, [%rd25];
	add.s32 	%r104, %r103, %r101;
	add.s32 	%r105, %r102, %r91;
	mul.wide.u32 	%rd26, %r105, 4;
	add.s64 	%rd27, %rd1, %rd26;
	ld.global.u32 	%r106, [%rd27];
	add.s32 	%r107, %r106, %r104;
	add.s32 	%r108, %r105, %r91;
	mul.wide.u32 	%rd28, %r108, 4;
	add.s64 	%rd29, %rd1, %rd28;
	ld.global.u32 	%r109, [%rd29];
	add.s32 	%r110, %r109, %r107;
	add.s32 	%r111, %r108, %r91;
	mul.wide.u32 	%rd30, %r111, 4;
	add.s64 	%rd31, %rd1, %rd30;
	ld.global.u32 	%r112, [%rd31];
	add.s32 	%r113, %r112, %r110;
	add.s32 	%r114, %r111, %r91;
	mul.wide.u32 	%rd32, %r114, 4;
	add.s64 	%rd33, %rd1, %rd32;
	ld.global.u32 	%r115, [%rd33];
	add.s32 	%r116, %r115, %r113;
	add.s32 	%r117, %r114, %r91;
	mul.wide.u32 	%rd34, %r117, 4;
	add.s64 	%rd35, %rd1, %rd34;
	ld.global.u32 	%r118, [%rd35];
	add.s32 	%r119, %r118, %r116;
	add.s32 	%r120, %r117, %r91;
	mul.wide.u32 	%rd36, %r120, 4;
	add.s64 	%rd37, %rd1, %rd36;
	ld.global.u32 	%r121, [%rd37];
	add.s32 	%r122, %r121, %r119;
	add.s32 	%r123, %r120, %r91;
	mul.wide.u32 	%rd38, %r123, 4;
	add.s64 	%rd39, %rd1, %rd38;
	ld.global.u32 	%r124, [%rd39];
	add.s32 	%r125, %r124, %r122;
	add.s32 	%r126, %r123, %r91;
	mul.wide.u32 	%rd40, %r126, 4;
	add.s64 	%rd41, %rd1, %rd40;
	ld.global.u32 	%r127, [%rd41];
	add.s32 	%r128, %r127, %r125;
	add.s32 	%r129, %r126, %r91;
	mul.wide.u32 	%rd42, %r129, 4;
	add.s64 	%rd43, %rd1, %rd42;
	ld.global.u32 	%r130, [%rd43];
	add.s32 	%r131, %r130, %r128;
	add.s32 	%r132, %r129, %r91;
	mul.wide.u32 	%rd44, %r132, 4;
	add.s64 	%rd45, %rd1, %rd44;
	ld.global.u32 	%r133, [%rd45];
	add.s32 	%r134, %r133, %r131;
	add.s32 	%r135, %r132, %r91;
	mul.wide.u32 	%rd46, %r135, 4;
	add.s64 	%rd47, %rd1, %rd46;
	ld.global.u32 	%r136, [%rd47];
	add.s32 	%r137, %r136, %r134;
	add.s32 	%r138, %r135, %r91;
	mul.wide.u32 	%rd48, %r138, 4;
	add.s64 	%rd49, %rd1, %rd48;
	ld.global.u32 	%r139, [%rd49];
	add.s32 	%r140, %r139, %r137;
	add.s32 	%r141, %r138, %r91;
	mul.wide.u32 	%rd50, %r141, 4;
	add.s64 	%rd51, %rd1, %rd50;
	ld.global.u32 	%r142, [%rd51];
	add.s32 	%r143, %r142, %r140;
	add.s32 	%r144, %r141, %r91;
	mul.wide.u32 	%rd52, %r144, 4;
	add.s64 	%rd53, %rd1, %rd52;
	ld.global.u32 	%r145, [%rd53];
	add.s32 	%r480, %r145, %r143;
	add.s32 	%r469, %r469, 16;
	setp.ne.s32 	%p5, %r469, %r7;
	mov.u32 	%r475, %r7;
	@%p5 bra 	$L__BB0_6;
$L__BB0_7:
	setp.eq.s32 	%p6, %r3, 0;
	@%p6 bra 	$L__BB0_17;
	setp.lt.u32 	%p7, %r4, 7;
	@%p7 bra 	$L__BB0_10;
	mad.lo.s32 	%r147, %r475, %r91, %r468;
	mul.wide.u32 	%rd54, %r147, 4;
	add.s64 	%rd55, %rd1, %rd54;
	ld.global.u32 	%r148, [%rd55];
	add.s32 	%r149, %r148, %r480;
	add.s32 	%r150, %r147, %r91;
	mul.wide.u32 	%rd56, %r150, 4;
	add.s64 	%rd57, %rd1, %rd56;
	ld.global.u32 	%r151, [%rd57];
	add.s32 	%r152, %r151, %r149;
	add.s32 	%r153, %r150, %r91;
	mul.wide.u32 	%rd58, %r153, 4;
	add.s64 	%rd59, %rd1, %rd58;
	ld.global.u32 	%r154, [%rd59];
	add.s32 	%r155, %r154, %r152;
	add.s32 	%r156, %r153, %r91;
	mul.wide.u32 	%rd60, %r156, 4;
	add.s64 	%rd61, %rd1, %rd60;
	ld.global.u32 	%r157, [%rd61];
	add.s32 	%r158, %r157, %r155;
	add.s32 	%r159, %r156, %r91;
	mul.wide.u32 	%rd62, %r159, 4;
	add.s64 	%rd63, %rd1, %rd62;
	ld.global.u32 	%r160, [%rd63];
	add.s32 	%r161, %r160, %r158;
	add.s32 	%r162, %r159, %r91;
	mul.wide.u32 	%rd64, %r162, 4;
	add.s64 	%rd65, %rd1, %rd64;
	ld.global.u32 	%r163, [%rd65];
	add.s32 	%r164, %r163, %r161;
	add.s32 	%r165, %r162, %r91;
	mul.wide.u32 	%rd66, %r165, 4;
	add.s64 	%rd67, %rd1, %rd66;
	ld.global.u32 	%r166, [%rd67];
	add.s32 	%r167, %r166, %r164;
	add.s32 	%r168, %r165, %r91;
	mul.wide.u32 	%rd68, %r168, 4;
	add.s64 	%rd69, %rd1, %rd68;
	ld.global.u32 	%r169, [%rd69];
	add.s32 	%r480, %r169, %r167;
	add.s32 	%r475, %r475, 8;
$L__BB0_10:
	setp.eq.s32 	%p8, %r5, 0;
	@%p8 bra 	$L__BB0_17;
	setp.lt.u32 	%p9, %r6, 3;
	@%p9 bra 	$L__BB0_13;
	mad.lo.s32 	%r171, %r475, %r91, %r468;
	mul.wide.u32 	%rd70, %r171, 4;
	add.s64 	%rd71, %rd1, %rd70;
	ld.global.u32 	%r172, [%rd71];
	add.s32 	%r173, %r172, %r480;
	add.s32 	%r174, %r171, %r91;
	mul.wide.u32 	%rd72, %r174, 4;
	add.s64 	%rd73, %rd1, %rd72;
	ld.global.u32 	%r175, [%rd73];
	add.s32 	%r176, %r175, %r173;
	add.s32 	%r177, %r174, %r91;
	mul.wide.u32 	%rd74, %r177, 4;
	add.s64 	%rd75, %rd1, %rd74;
	ld.global.u32 	%r178, [%rd75];
	add.s32 	%r179, %r178, %r176;
	add.s32 	%r180, %r177, %r91;
	mul.wide.u32 	%rd76, %r180, 4;
	add.s64 	%rd77, %rd1, %rd76;
	ld.global.u32 	%r181, [%rd77];
	add.s32 	%r480, %r181, %r179;
	add.s32 	%r475, %r475, 4;
$L__BB0_13:
	setp.eq.s32 	%p10, %r8, 0;
	@%p10 bra 	$L__BB0_17;
	setp.eq.s32 	%p11, %r8, 1;
	mad.lo.s32 	%r68, %r475, %r91, %r468;
	mul.wide.u32 	%rd78, %r68, 4;
	add.s64 	%rd79, %rd1, %rd78;
	ld.global.u32 	%r182, [%rd79];
	add.s32 	%r480, %r182, %r480;
	@%p11 bra 	$L__BB0_17;
	setp.eq.s32 	%p12, %r8, 2;
	add.s32 	%r70, %r68, %r91;
	mul.wide.u32 	%rd80, %r70, 4;
	add.s64 	%rd81, %rd1, %rd80;
	ld.global.u32 	%r183, [%rd81];
	add.s32 	%r480, %r183, %r480;
	@%p12 bra 	$L__BB0_17;
	add.s32 	%r184, %r70, %r91;
	mul.wide.u32 	%rd82, %r184, 4;
	add.s64 	%rd83, %rd1, %rd82;
	ld.global.u32 	%r185, [%rd83];
	add.s32 	%r480, %r185, %r480;
$L__BB0_17:
	mul.wide.u32 	%rd84, %r468, 4;
	add.s64 	%rd85, %rd19, %rd84;
	st.u32 	[%rd85], %r480;
	add.s32 	%r468, %r468, 1;
	setp.ne.s32 	%p13, %r468, %r91;
	@%p13 bra 	$L__BB0_4;
	setp.lt.u32 	%p14, %r2, 15;
	mov.u64 	%rd86, $str$3;
	cvta.global.u64 	%rd87, %rd86;
	{ // callseq 3, 0
	.param .b64 param0;
	st.param.b64 	[param0], %rd87;
	.param .b64 param1;
	st.param.b64 	[param1], 0;
	.param .b32 retval0;
	call.uni (retval0), 
	vprintf, 
	(
	param0, 
	param1
	);
	ld.param.b32 	%r187, [retval0];
	} // callseq 3
	mov.b32 	%r483, 0;
	@%p14 bra 	$L__BB0_21;
	mov.b32 	%r481, 0;
	add.u64 	%rd90, %SP, 0;
	mov.u64 	%rd92, $str$1;
$L__BB0_20:
	.pragma "nounroll";
	mul.wide.u32 	%rd88, %r481, 4;
	add.s64 	%rd89, %rd19, %rd88;
	ld.u32 	%r190, [%rd89];
	cvta.to.local.u64 	%rd91, %rd90;
	st.local.u32 	[%rd91], %r190;
	cvta.global.u64 	%rd93, %rd92;
	{ // callseq 4, 0
	.param .b64 param0;
	st.param.b64 	[param0], %rd93;
	.param .b64 param1;
	st.param.b64 	[param1], %rd90;
	.param .b32 retval0;
	call.uni (retval0), 
	vprintf, 
	(
	param0, 
	param1
	);
	ld.param.b32 	%r191, [retval0];
	} // callseq 4
	ld.u32 	%r193, [%rd89+4];
	st.local.u32 	[%rd91], %r193;
	{ // callseq 5, 0
	.param .b64 param0;
	st.param.b64 	[param0], %rd93;
	.param .b64 param1;
	st.param.b64 	[param1], %rd90;
	.param .b32 retval0;
	call.uni (retval0), 
	vprintf, 
	(
	param0, 
	param1
	);
	ld.param.b32 	%r194, [retval0];
	} // callseq 5
	ld.u32 	%r196, [%rd89+8];
	st.local.u32 	[%rd91], %r196;
	{ // callseq 6, 0
	.param .b64 param0;
	st.param.b64 	[param0], %rd93;
	.param .b64 param1;
	st.param.b64 	[param1], %rd90;
	.param .b32 retval0;
	call.uni (retval0), 
	vprintf, 
	(
	param0, 
	param1
	);
	ld.param.b32 	%r197, [retval0];
	} // callseq 6
	ld.u32 	%r199, [%rd89+12];
	st.local.u32 	[%rd91], %r199;
	{ // callseq 7, 0
	.param .b64 param0;
	st.param.b64 	[param0], %rd93;
	.param .b64 param1;
	st.param.b64 	[param1], %rd90;
	.param .b32 retval0;
	call.uni (retval0), 
	vprintf, 
	(
	param0, 
	param1
	);
	ld.param.b32 	%r200, [retval0];
	} // callseq 7
	ld.u32 	%r202, [%rd89+16];
	st.local.u32 	[%rd91], %r202;
	{ // callseq 8, 0
	.param .b64 param0;
	st.param.b64 	[param0], %rd93;
	.param .b64 param1;
	st.param.b64 	[param1], %rd90;
	.param .b32 retval0;
	call.uni (retval0), 
	vprintf, 
	(
	param0, 
	param1
	);
	ld.param.b32 	%r203, [retval0];
	} // callseq 8
	ld.u32 	%r205, [%rd89+20];
	st.local.u32 	[%rd91], %r205;
	{ // callseq 9, 0
	.param .b64 param0;
	st.param.b64 	[param0], %rd93;
	.param .b64 param1;
	st.param.b64 	[param1], %rd90;
	.param .b32 retval0;
	call.uni (retval0), 
	vprintf, 
	(
	param0, 
	param1
	);
	ld.param.b32 	%r206, [retval0];
	} // callseq 9
	ld.u32 	%r208, [%rd89+24];
	st.local.u32 	[%rd91], %r208;
	{ // callseq 10, 0
	.param .b64 param0;
	st.param.b64 	[param0], %rd93;
	.param .b64 param1;
	st.param.b64 	[param1], %rd90;
	.param .b32 retval0;
	call.uni (retval0), 
	vprintf, 
	(
	param0, 
	param1
	);
	ld.param.b32 	%r209, [retval0];
	} // callseq 10
	ld.u32 	%r211, [%rd89+28];
	st.local.u32 	[%rd91], %r211;
	{ // callseq 11, 0
	.param .b64 param0;
	st.param.b64 	[param0], %rd93;
	.param .b64 param1;
	st.param.b64 	[param1], %rd90;
	.param .b32 retval0;
	call.uni (retval0), 
	vprintf, 
	(
	param0, 
	param1
	);
	ld.param.b32 	%r212, [retval0];
	} // callseq 11
	ld.u32 	%r214, [%rd89+32];
	st.local.u32 	[%rd91], %r214;
	{ // callseq 12, 0
	.param .b64 param0;
	st.param.b64 	[param0], %rd93;
	.param .b64 param1;
	st.param.b64 	[param1], %rd90;
	.param .b32 retval0;
	call.uni (retval0), 
	vprintf, 
	(
	param0, 
	param1
	);
	ld.param.b32 	%r215, [retval0];
	} // callseq 12
	ld.u32 	%r217, [%rd89+36];
	st.local.u32 	[%rd91], %r217;
	{ // callseq 13, 0
	.param .b64 param0;
	st.param.b64 	[param0], %rd93;
	.param .b64 param1;
	st.param.b64 	[param1], %rd90;
	.param .b32 retval0;
	call.uni (retval0), 
	vprintf, 
	(
	param0, 
	param1
	);
	ld.param.b32 	%r218, [retval0];
	} // callseq 13
	ld.u32 	%r220, [%rd89+40];
	st.local.u32 	[%rd91], %r220;
	{ // callseq 14, 0
	.param .b64 param0;
	st.param.b64 	[param0], %rd93;
	.param .b64 param1;
	st.param.b64 	[param1], %rd90;
	.param .b32 retval0;
	call.uni (retval0), 
	vprintf, 
	(
	param0, 
	param1
	);
	ld.param.b32 	%r221, [retval0];
	} // callseq 14
	ld.u32 	%r223, [%rd89+44];
	st.local.u32 	[%rd91], %r223;
	{ // callseq 15, 0
	.param .b64 param0;
	st.param.b64 	[param0], %rd93;
	.param .b64 param1;
	st.param.b64 	[param1], %rd90;
	.param .b32 retval0;
	call.uni (retval0), 
	vprintf, 
	(
	param0, 
	param1
	);
	ld.param.b32 	%r224, [retval0];
	} // callseq 15
	ld.u32 	%r226, [%rd89+48];
	st.local.u32 	[%rd91], %r226;
	{ // callseq 16, 0
	.param .b64 param0;
	st.param.b64 	[param0], %rd93;
	.param .b64 param1;
	st.param.b64 	[param1], %rd90;
	.param .b32 retval0;
	call.uni (retval0), 
	vprintf, 
	(
	param0, 
	param1
	);
	ld.param.b32 	%r227, [retval0];
	} // callseq 16
	ld.u32 	%r229, [%rd89+52];
	st.local.u32 	[%rd91], %r229;
	{ // callseq 17, 0
	.param .b64 param0;
	st.param.b64 	[param0], %rd93;
	.param .b64 param1;
	st.param.b64 	[param1], %rd90;
	.param .b32 retval0;
	call.uni (retval0), 
	vprintf, 
	(
	param0, 
	param1
	);
	ld.param.b32 	%r230, [retval0];
	} // callseq 17
	ld.u32 	%r232, [%rd89+56];
	st.local.u32 	[%rd91], %r232;
	{ // callseq 18, 0
	.param .b64 param0;
	st.param.b64 	[param0], %rd93;
	.param .b64 param1;
	st.param.b64 	[param1], %rd90;
	.param .b32 retval0;
	call.uni (retval0), 
	vprintf, 
	(
	param0, 
	param1
	);
	ld.param.b32 	%r233, [retval0];
	} // callseq 18
	ld.u32 	%r235, [%rd89+60];
	st.local.u32 	[%rd91], %r235;
	{ // callseq 19, 0
	.param .b64 param0;
	st.param.b64 	[param0], %rd93;
	.param .b64 param1;
	st.param.b64 	[param1], %rd90;
	.param .b32 retval0;
	call.uni (retval0), 
	vprintf, 
	(
	param0, 
	param1
	);
	ld.param.b32 	%r236, [retval0];
	} // callseq 19
	add.s32 	%r481, %r481, 16;
	setp.ne.s32 	%p15, %r481, %r7;
	mov.u32 	%r483, %r7;
	@%p15 bra 	$L__BB0_20;
$L__BB0_21:
	setp.eq.s32 	%p16, %r3, 0;
	@%p16 bra 	$L__BB0_61;
	add.u64 	%rd94, %SP, 0;
	add.u64 	%rd15, %SPL, 0;
	setp.lt.u32 	%p17, %r3, 8;
	@%p17 bra 	$L__BB0_24;
	mul.wide.u32 	%rd95, %r483, 4;
	add.s64 	%rd96, %rd19, %rd95;
	ld.u32 	%r238, [%rd96];
	st.local.u32 	[%rd15], %r238;
	mov.u64 	%rd97, $str$1;
	cvta.global.u64 	%rd98, %rd97;
	{ // callseq 20, 0
	.param .b64 param0;
	st.param.b64 	[param0], %rd98;
	.param .b64 param1;
	st.param.b64 	[param1], %rd94;
	.param .b32 retval0;
	call.uni (retval0), 
	vprintf, 
	(
	param0, 
	param1
	);
	ld.param.b32 	%r239, [retval0];
	} // callseq 20
	ld.u32 	%r241, [%rd96+4];
	st.local.u32 	[%rd15], %r241;
	{ // callseq 21, 0
	.param .b64 param0;
	st.param.b64 	[param0], %rd98;
	.param .b64 param1;
	st.param.b64 	[param1], %rd94;
	.param .b32 retval0;
	call.uni (retval0), 
	vprintf, 
	(
	param0, 
	param1
	);
	ld.param.b32 	%r242, [retval0];
	} // callseq 21
	ld.u32 	%r244, [%rd96+8];
	st.local.u32 	[%rd15], %r244;
	{ // callseq 22, 0
	.param .b64 param0;
	st.param.b64 	[param0], %rd98;
	.param .b64 param1;
	st.param.b64 	[param1], %rd94;
	.param .b32 retval0;
	call.uni (retval0), 
	vprintf, 
	(
	param0, 
	param1
	);
	ld.param.b32 	%r245, [retval0];
	} // callseq 22
	ld.u32 	%r247, [%rd96+12];
	st.local.u32 	[%rd15], %r247;
	{ // callseq 23, 0
	.param .b64 param0;
	st.param.b64 	[param0], %rd98;
	.param .b64 param1;
	st.param.b64 	[param1], %rd94;
	.param .b32 retval0;
	call.uni (retval0), 
	vprintf, 
	(
	param0, 
	param1
	);
	ld.param.b32 	%r248, [retval0];
	} // callseq 23
	ld.u32 	%r250, [%rd96+16];
	st.local.u32 	[%rd15], %r250;
	{ // callseq 24, 0
	.param .b64 param0;
	st.param.b64 	[param0], %rd98;
	.param .b64 param1;
	st.param.b64 	[param1], %rd94;
	.param .b32 retval0;
	call.uni (retval0), 
	vprintf, 
	(
	param0, 
	param1
	);
	ld.param.b32 	%r251, [retval0];
	} // callseq 24
	ld.u32 	%r253, [%rd96+20];
	st.local.u32 	[%rd15], %r253;
	{ // callseq 25, 0
	.param .b64 param0;
	st.param.b64 	[param0], %rd98;
	.param .b64 param1;
	st.param.b64 	[param1], %rd94;
	.param .b32 retval0;
	call.uni (retval0), 
	vprintf, 
	(
	param0, 
	param1
	);
	ld.param.b32 	%r254, [retval0];
	} // callseq 25
	ld.u32 	%r256, [%rd96+24];
	st.local.u32 	[%rd15], %r256;
	{ // callseq 26, 0
	.param .b64 param0;
	st.param.b64 	[param0], %rd98;
	.param .b64 param1;
	st.param.b64 	[param1], %rd94;
	.param .b32 retval0;
	call.uni (retval0), 
	vprintf, 
	(
	param0, 
	param1
	);
	ld.param.b32 	%r257, [retval0];
	} // callseq 26
	ld.u32 	%r259, [%rd96+28];
	st.local.u32 	[%rd15], %r259;
	{ // callseq 27, 0
	.param .b64 param0;
	st.param.b64 	[param0], %rd98;
	.param .b64 param1;
	st.param.b64 	[param1], %rd94;
	.param .b32 retval0;
	call.uni (retval0), 
	vprintf, 
	(
	param0, 
	param1
	);
	ld.param.b32 	%r260, [retval0];
	} // callseq 27
	add.s32 	%r483, %r483, 8;
$L__BB0_24:
	setp.eq.s32 	%p18, %r5, 0;
	@%p18 bra 	$L__BB0_61;
	setp.lt.u32 	%p19, %r5, 4;
	@%p19 bra 	$L__BB0_27;
	mul.wide.u32 	%rd100, %r483, 4;
	add.s64 	%rd101, %rd19, %rd100;
	ld.u32 	%r262, [%rd101];
	st.local.u32 	[%rd15], %r262;
	mov.u64 	%rd102, $str$1;
	cvta.global.u64 	%rd103, %rd102;
	{ // callseq 28, 0
	.param .b64 param0;
	st.param.b64 	[param0], %rd103;
	.param .b64 param1;
	st.param.b64 	[param1], %rd94;
	.param .b32 retval0;
	call.uni (retval0), 
	vprintf, 
	(
	param0, 
	param1
	);
	ld.param.b32 	%r263, [retval0];
	} // callseq 28
	ld.u32 	%r265, [%rd101+4];
	st.local.u32 	[%rd15], %r265;
	{ // callseq 29, 0
	.param .b64 param0;
	st.param.b64 	[param0], %rd103;
	.param .b64 param1;
	st.param.b64 	[param1], %rd94;
	.param .b32 retval0;
	call.uni (retval0), 
	vprintf, 
	(
	param0, 
	param1
	);
	ld.param.b32 	%r266, [retval0];
	} // callseq 29
	ld.u32 	%r268, [%rd101+8];
	st.local.u32 	[%rd15], %r268;
	{ // callseq 30, 0
	.param .b64 param0;
	st.param.b64 	[param0], %rd103;
	.param .b64 param1;
	st.param.b64 	[param1], %rd94;
	.param .b32 retval0;
	call.uni (retval0), 
	vprintf, 
	(
	param0, 
	param1
	);
	ld.param.b32 	%r269, [retval0];
	} // callseq 30
	ld.u32 	%r271, [%rd101+12];
	st.local.u32 	[%rd15], %r271;
	{ // callseq 31, 0
	.param .b64 param0;
	st.param.b64 	[param0], %rd103;
	.param .b64 param1;
	st.param.b64 	[param1], %rd94;
	.param .b32 retval0;
	call.uni (retval0), 
	vprintf, 
	(
	param0, 
	param1
	);
	ld.param.b32 	%r272, [retval0];
	} // callseq 31
	add.s32 	%r483, %r483, 4;
$L__BB0_27:
	setp.eq.s32 	%p20, %r8, 0;
	@%p20 bra 	$L__BB0_61;
	mov.b32 	%r486, 0;
	mov.u64 	%rd107, $str$1;
$L__BB0_29:
	.pragma "nounroll";
	mul.wide.u32 	%rd105, %r483, 4;
	add.s64 	%rd106, %rd19, %rd105;
	ld.u32 	%r275, [%rd106];
	st.local.u32 	[%rd15], %r275;
	cvta.global.u64 	%rd108, %rd107;
	{ // callseq 32, 0
	.param .b64 param0;
	st.param.b64 	[param0], %rd108;
	.param .b64 param1;
	st.param.b64 	[param1], %rd94;
	.param .b32 retval0;
	call.uni (retval0), 
	vprintf, 
	(
	param0, 
	param1
	);
	ld.param.b32 	%r276, [retval0];
	} // callseq 32
	add.s32 	%r483, %r483, 1;
	add.s32 	%r486, %r486, 1;
	setp.eq.s32 	%p21, %r486, %r8;
	@%p21 bra 	$L__BB0_61;
	bra.uni 	$L__BB0_29;
$L__BB0_30:
	setp.lt.s32 	%p22, %r91, 1;
	@%p22 bra 	$L__BB0_58;
	add.s32 	%r9, %r91, -1;
	and.b32  	%r10, %r91, 15;
	and.b32  	%r11, %r91, 7;
	and.b32  	%r12, %r91, 2147483632;
	and.b32  	%r13, %r91, 3;
	neg.s32 	%r463, %r12;
	mov.b32 	%r450, 0;
$L__BB0_32:
	setp.lt.u32 	%p23, %r9, 15;
	mul.lo.s32 	%r16, %r450, %r91;
	mov.b32 	%r457, 0;
	mov.u32 	%r462, %r457;
	@%p23 bra 	$L__BB0_35;
	mul.wide.u32 	%rd114, %r16, 4;
	add.s64 	%rd115, %rd1, %rd114;
	add.s64 	%rd169, %rd115, 32;
	mov.b32 	%r462, 0;
	mov.u32 	%r451, %r463;
$L__BB0_34:
	.pragma "nounroll";
	ld.global.u32 	%r286, [%rd169+-32];
	add.s32 	%r287, %r286, %r462;
	ld.global.u32 	%r288, [%rd169+-28];
	add.s32 	%r289, %r288, %r287;
	ld.global.u32 	%r290, [%rd169+-24];
	add.s32 	%r291, %r290, %r289;
	ld.global.u32 	%r292, [%rd169+-20];
	add.s32 	%r293, %r292, %r291;
	ld.global.u32 	%r294, [%rd169+-16];
	add.s32 	%r295, %r294, %r293;
	ld.global.u32 	%r296, [%rd169+-12];
	add.s32 	%r297, %r296, %r295;
	ld.global.u32 	%r298, [%rd169+-8];
	add.s32 	%r299, %r298, %r297;
	ld.global.u32 	%r300, [%rd169+-4];
	add.s32 	%r301, %r300, %r299;
	ld.global.u32 	%r302, [%rd169];
	add.s32 	%r303, %r302, %r301;
	ld.global.u32 	%r304, [%rd169+4];
	add.s32 	%r305, %r304, %r303;
	ld.global.u32 	%r306, [%rd169+8];
	add.s32 	%r307, %r306, %r305;
	ld.global.u32 	%r308, [%rd169+12];
	add.s32 	%r309, %r308, %r307;
	ld.global.u32 	%r310, [%rd169+16];
	add.s32 	%r311, %r310, %r309;
	ld.global.u32 	%r312, [%rd169+20];
	add.s32 	%r313, %r312, %r311;
	ld.global.u32 	%r314, [%rd169+24];
	add.s32 	%r315, %r314, %r313;
	ld.global.u32 	%r316, [%rd169+28];
	add.s32 	%r462, %r316, %r315;
	add.s32 	%r451, %r451, 16;
	add.s64 	%rd169, %rd169, 64;
	setp.ne.s32 	%p24, %r451, 0;
	mov.u32 	%r457, %r12;
	@%p24 bra 	$L__BB0_34;
$L__BB0_35:
	setp.eq.s32 	%p25, %r10, 0;
	@%p25 bra 	$L__BB0_45;
	add.s32 	%r318, %r10, -1;
	setp.lt.u32 	%p26, %r318, 7;
	@%p26 bra 	$L__BB0_38;
	add.s32 	%r319, %r457, %r16;
	mul.wide.u32 	%rd116, %r319, 4;
	add.s64 	%rd117, %rd1, %rd116;
	ld.global.u32 	%r320, [%rd117];
	add.s32 	%r321, %r320, %r462;
	cvt.u64.u32 	%rd118, %r16;
	cvt.u64.u32 	%rd119, %r457;
	add.s64 	%rd120, %rd119, %rd118;
	shl.b64 	%rd121, %rd120, 2;
	add.s64 	%rd122, %rd1, %rd121;
	ld.global.u32 	%r322, [%rd122+4];
	add.s32 	%r323, %r322, %r321;
	ld.global.u32 	%r324, [%rd122+8];
	add.s32 	%r325, %r324, %r323;
	ld.global.u32 	%r326, [%rd122+12];
	add.s32 	%r327, %r326, %r325;
	ld.global.u32 	%r328, [%rd122+16];
	add.s32 	%r329, %r328, %r327;
	ld.global.u32 	%r330, [%rd122+20];
	add.s32 	%r331, %r330, %r329;
	ld.global.u32 	%r332, [%rd122+24];
	add.s32 	%r333, %r332, %r331;
	ld.global.u32 	%r334, [%rd122+28];
	add.s32 	%r462, %r334, %r333;
	add.s32 	%r457, %r457, 8;
$L__BB0_38:
	setp.eq.s32 	%p27, %r11, 0;
	@%p27 bra 	$L__BB0_45;
	add.s32 	%r336, %r11, -1;
	setp.lt.u32 	%p28, %r336, 3;
	@%p28 bra 	$L__BB0_41;
	add.s32 	%r337, %r457, %r16;
	mul.wide.u32 	%rd123, %r337, 4;
	add.s64 	%rd124, %rd1, %rd123;
	ld.global.u32 	%r338, [%rd124];
	add.s32 	%r339, %r338, %r462;
	cvt.u64.u32 	%rd125, %r16;
	cvt.u64.u32 	%rd126, %r457;
	add.s64 	%rd127, %rd126, %rd125;
	shl.b64 	%rd128, %rd127, 2;
	add.s64 	%rd129, %rd1, %rd128;
	ld.global.u32 	%r340, [%rd129+4];
	add.s32 	%r341, %r340, %r339;
	ld.global.u32 	%r342, [%rd129+8];
	add.s32 	%r343, %r342, %r341;
	ld.global.u32 	%r344, [%rd129+12];
	add.s32 	%r462, %r344, %r343;
	add.s32 	%r457, %r457, 4;
$L__BB0_41:
	setp.eq.s32 	%p29, %r13, 0;
	@%p29 bra 	$L__BB0_45;
	setp.eq.s32 	%p30, %r13, 1;
	add.s32 	%r345, %r457, %r16;
	mul.wide.u32 	%rd130, %r345, 4;
	add.s64 	%rd131, %rd1, %rd130;
	ld.global.u32 	%r346, [%rd131];
	add.s32 	%r462, %r346, %r462;
	@%p30 bra 	$L__BB0_45;
	setp.eq.s32 	%p31, %r13, 2;
	cvt.u64.u32 	%rd132, %r16;
	cvt.u64.u32 	%rd133, %r457;
	add.s64 	%rd134, %rd133, %rd132;
	shl.b64 	%rd135, %rd134, 2;
	add.s64 	%rd7, %rd1, %rd135;
	ld.global.u32 	%r347, [%rd7+4];
	add.s32 	%r462, %r347, %r462;
	@%p31 bra 	$L__BB0_45;
	ld.global.u32 	%r348, [%rd7+8];
	add.s32 	%r462, %r348, %r462;
$L__BB0_45:
	mul.wide.u32 	%rd136, %r450, 4;
	add.s64 	%rd137, %rd18, %rd136;
	st.u32 	[%rd137], %r462;
	add.s32 	%r450, %r450, 1;
	setp.ne.s32 	%p32, %r450, %r91;
	@%p32 bra 	$L__BB0_32;
	setp.lt.u32 	%p33, %r9, 15;
	mov.u64 	%rd138, $str;
	cvta.global.u64 	%rd139, %rd138;
	{ // callseq 35, 0
	.param .b64 param0;
	st.param.b64 	[param0], %rd139;
	.param .b64 param1;
	st.param.b64 	[param1], 0;
	.param .b32 retval0;
	call.uni (retval0), 
	vprintf, 
	(
	param0, 
	param1
	);
	ld.param.b32 	%r350, [retval0];
	} // callseq 35
	mov.b32 	%r465, 0;
	@%p33 bra 	$L__BB0_49;
	add.s64 	%rd170, %rd18, 32;
	and.b32  	%r465, %r91, 2147483632;
	add.u64 	%rd140, %SP, 0;
	mov.u64 	%rd142, $str$1;
$L__BB0_48:
	.pragma "nounroll";
	ld.u32 	%r352, [%rd170+-32];
	cvta.to.local.u64 	%rd141, %rd140;
	st.local.u32 	[%rd141], %r352;
	cvta.global.u64 	%rd143, %rd142;
	{ // callseq 36, 0
	.param .b64 param0;
	st.param.b64 	[param0], %rd143;
	.param .b64 param1;
	st.param.b64 	[param1], %rd140;
	.param .b32 retval0;
	call.uni (retval0), 
	vprintf, 
	(
	param0, 
	param1
	);
	ld.param.b32 	%r353, [retval0];
	} // callseq 36
	ld.u32 	%r355, [%rd170+-28];
	st.local.u32 	[%rd141], %r355;
	{ // callseq 37, 0
	.param .b64 param0;
	st.param.b64 	[param0], %rd143;
	.param .b64 param1;
	st.param.b64 	[param1], %rd140;
	.param .b32 retval0;
	call.uni (retval0), 
	vprintf, 
	(
	param0, 
	param1
	);
	ld.param.b32 	%r356, [retval0];
	} // callseq 37
	ld.u32 	%r358, [%rd170+-24];
	st.local.u32 	[%rd141], %r358;
	{ // callseq 38, 0
	.param .b64 param0;
	st.param.b64 	[param0], %rd143;
	.param .b64 param1;
	st.param.b64 	[param1], %rd140;
	.param .b32 retval0;
	call.uni (retval0), 
	vprintf, 
	(
	param0, 
	param1
	);
	ld.param.b32 	%r359, [retval0];
	} // callseq 38
	ld.u32 	%r361, [%rd170+-20];
	st.local.u32 	[%rd141], %r361;
	{ // callseq 39, 0
	.param .b64 param0;
	st.param.b64 	[param0], %rd143;
	.param .b64 param1;
	st.param.b64 	[param1], %rd140;
	.param .b32 retval0;
	call.uni (retval0), 
	vprintf, 
	(
	param0, 
	param1
	);
	ld.param.b32 	%r362, [retval0];
	} // callseq 39
	ld.u32 	%r364, [%rd170+-16];
	st.local.u32 	[%rd141], %r364;
	{ // callseq 40, 0
	.param .b64 param0;
	st.param.b64 	[param0], %rd143;
	.param .b64 param1;
	st.param.b64 	[param1], %rd140;
	.param .b32 retval0;
	call.uni (retval0), 
	vprintf, 
	(
	param0, 
	param1
	);
	ld.param.b32 	%r365, [retval0];
	} // callseq 40
	ld.u32 	%r367, [%rd170+-12];
	st.local.u32 	[%rd141], %r367;
	{ // callseq 41, 0
	.param .b64 param0;
	st.param.b64 	[param0], %rd143;
	.param .b64 param1;
	st.param.b64 	[param1], %rd140;
	.param .b32 retval0;
	call.uni (retval0), 
	vprintf, 
	(
	param0, 
	param1
	);
	ld.param.b32 	%r368, [retval0];
	} // callseq 41
	ld.u32 	%r370, [%rd170+-8];
	st.local.u32 	[%rd141], %r370;
	{ // callseq 42, 0
	.param .b64 param0;
	st.param.b64 	[param0], %rd143;
	.param .b64 param1;
	st.param.b64 	[param1], %rd140;
	.param .b32 retval0;
	call.uni (retval0), 
	vprintf, 
	(
	param0, 
	param1
	);
	ld.param.b32 	%r371, [retval0];
	} // callseq 42
	ld.u32 	%r373, [%rd170+-4];
	st.local.u32 	[%rd141], %r373;
	{ // callseq 43, 0
	.param .b64 param0;
	st.param.b64 	[param0], %rd143;
	.param .b64 param1;
	st.param.b64 	[param1], %rd140;
	.param .b32 retval0;
	call.uni (retval0), 
	vprintf, 
	(
	param0, 
	param1
	);
	ld.param.b32 	%r374, [retval0];
	} // callseq 43
	ld.u32 	%r376, [%rd170];
	st.local.u32 	[%rd141], %r376;
	{ // callseq 44, 0
	.param .b64 param0;
	st.param.b64 	[param0], %rd143;
	.param .b64 param1;
	st.param.b64 	[param1], %rd140;
	.param .b32 retval0;
	call.uni (retval0), 
	vprintf, 
	(
	param0, 
	param1
	);
	ld.param.b32 	%r377, [retval0];
	} // callseq 44
	ld.u32 	%r379, [%rd170+4];
	st.local.u32 	[%rd141], %r379;
	{ // callseq 45, 0
	.param .b64 param0;
	st.param.b64 	[param0], %rd143;
	.param .b64 param1;
	st.param.b64 	[param1], %rd140;
	.param .b32 retval0;
	call.uni (retval0), 
	vprintf, 
	(
	param0, 
	param1
	);
	ld.param.b32 	%r380, [retval0];
	} // callseq 45
	ld.u32 	%r382, [%rd170+8];
	st.local.u32 	[%rd141], %r382;
	{ // callseq 46, 0
	.param .b64 param0;
	st.param.b64 	[param0], %rd143;
	.param .b64 param1;
	st.param.b64 	[param1], %rd140;
	.param .b32 retval0;
	call.uni (retval0), 
	vprintf, 
	(
	param0, 
	param1
	);
	ld.param.b32 	%r383, [retval0];
	} // callseq 46
	ld.u32 	%r385, [%rd170+12];
	st.local.u32 	[%rd141], %r385;
	{ // callseq 47, 0
	.param .b64 param0;
	st.param.b64 	[param0], %rd143;
	.param .b64 param1;
	st.param.b64 	[param1], %rd140;
	.param .b32 retval0;
	call.uni (retval0), 
	vprintf, 
	(
	param0, 
	param1
	);
	ld.param.b32 	%r386, [retval0];
	} // callseq 47
	ld.u32 	%r388, [%rd170+16];
	st.local.u32 	[%rd141], %r388;
	{ // callseq 48, 0
	.param .b64 param0;
	st.param.b64 	[param0], %rd143;
	.param .b64 param1;
	st.param.b64 	[param1], %rd140;
	.param .b32 retval0;
	call.uni (retval0), 
	vprintf, 
	(
	param0, 
	param1
	);
	ld.param.b32 	%r389, [retval0];
	} // callseq 48
	ld.u32 	%r391, [%rd170+20];
	st.local.u32 	[%rd141], %r391;
	{ // callseq 49, 0
	.param .b64 param0;
	st.param.b64 	[param0], %rd143;
	.param .b64 param1;
	st.param.b64 	[param1], %rd140;
	.param .b32 retval0;
	call.uni (retval0), 
	vprintf, 
	(
	param0, 
	param1
	);
	ld.param.b32 	%r392, [retval0];
	} // callseq 49
	ld.u32 	%r394, [%rd170+24];
	st.local.u32 	[%rd141], %r394;
	{ // callseq 50, 0
	.param .b64 param0;
	st.param.b64 	[param0], %rd143;
	.param .b64 param1;
	st.param.b64 	[param1], %rd140;
	.param .b32 retval0;
	call.uni (retval0), 
	vprintf, 
	(
	param0, 
	param1
	);
	ld.param.b32 	%r395, [retval0];
	} // callseq 50
	ld.u32 	%r397, [%rd170+28];
	st.local.u32 	[%rd141], %r397;
	{ // callseq 51, 0
	.param .b64 param0;
	st.param.b64 	[param0], %rd143;
	.param .b64 param1;
	st.param.b64 	[param1], %rd140;
	.param .b32 retval0;
	call.uni (retval0), 
	vprintf, 
	(
	param0, 
	param1
	);
	ld.param.b32 	%r398, [retval0];
	} // callseq 51
	add.s32 	%r463, %r463, 16;
	add.s64 	%rd170, %rd170, 64;
	setp.ne.s32 	%p34, %r463, 0;
	@%p34 bra 	$L__BB0_48;
$L__BB0_49:
	setp.eq.s32 	%p35, %r10, 0;
	@%p35 bra 	$L__BB0_59;
	add.u64 	%rd144, %SP, 0;
	add.u64 	%rd11, %SPL, 0;
	setp.lt.u32 	%p36, %r10, 8;
	@%p36 bra 	$L__BB0_52;
	mul.wide.u32 	%rd145, %r465, 4;
	add.s64 	%rd146, %rd18, %rd145;
	ld.u32 	%r400, [%rd146];
	st.local.u32 	[%rd11], %r400;
	mov.u64 	%rd147, $str$1;
	cvta.global.u64 	%rd148, %rd147;
	{ // callseq 52, 0
	.param .b64 param0;
	st.param.b64 	[param0], %rd148;
	.param .b64 param1;
	st.param.b64 	[param1], %rd144;
	.param .b32 retval0;
	call.uni (retval0), 
	vprintf, 
	(
	param0, 
	param1
	);
	ld.param.b32 	%r401, [retval0];
	} // callseq 52
	ld.u32 	%r403, [%rd146+4];
	st.local.u32 	[%rd11], %r403;
	{ // callseq 53, 0
	.param .b64 param0;
	st.param.b64 	[param0], %rd148;
	.param .b64 param1;
	st.param.b64 	[param1], %rd144;
	.param .b32 retval0;
	call.uni (retval0), 
	vprintf, 
	(
	param0, 
	param1
	);
	ld.param.b32 	%r404, [retval0];
	} // callseq 53
	ld.u32 	%r406, [%rd146+8];
	st.local.u32 	[%rd11], %r406;
	{ // callseq 54, 0
	.param .b64 param0;
	st.param.b64 	[param0], %rd148;
	.param .b64 param1;
	st.param.b64 	[param1], %rd144;
	.param .b32 retval0;
	call.uni (retval0), 
	vprintf, 
	(
	param0, 
	param1
	);
	ld.param.b32 	%r407, [retval0];
	} // callseq 54
	ld.u32 	%r409, [%rd146+12];
	st.local.u32 	[%rd11], %r409;
	{ // callseq 55, 0
	.param .b64 param0;
	st.param.b64 	[param0], %rd148;
	.param .b64 param1;
	st.param.b64 	[param1], %rd144;
	.param .b32 retval0;
	call.uni (retval0), 
	vprintf, 
	(
	param0, 
	param1
	);
	ld.param.b32 	%r410, [retval0];
	} // callseq 55
	ld.u32 	%r412, [%rd146+16];
	st.local.u32 	[%rd11], %r412;
	{ // callseq 56, 0
	.param .b64 param0;
	st.param.b64 	[param0], %rd148;
	.param .b64 param1;
	st.param.b64 	[param1], %rd144;
	.param .b32 retval0;
	call.uni (retval0), 
	vprintf, 
	(
	param0, 
	param1
	);
	ld.param.b32 	%r413, [retval0];
	} // callseq 56
	ld.u32 	%r415, [%rd146+20];
	st.local.u32 	[%rd11], %r415;
	{ // callseq 57, 0
	.param .b64 param0;
	st.param.b64 	[param0], %rd148;
	.param .b64 param1;
	st.param.b64 	[param1], %rd144;
	.param .b32 retval0;
	call.uni (retval0), 
	vprintf, 
	(
	param0, 
	param1
	);
	ld.param.b32 	%r416, [retval0];
	} // callseq 57
	ld.u32 	%r418, [%rd146+24];
	st.local.u32 	[%rd11], %r418;
	{ // callseq 58, 0
	.param .b64 param0;
	st.param.b64 	[param0], %rd148;
	.param .b64 param1;
	st.param.b64 	[param1], %rd144;
	.param .b32 retval0;
	call.uni (retval0), 
	vprintf, 
	(
	param0, 
	param1
	);
	ld.param.b32 	%r419, [retval0];
	} // callseq 58
	ld.u32 	%r421, [%rd146+28];
	st.local.u32 	[%rd11], %r421;
	{ // callseq 59, 0
	.param .b64 param0;
	st.param.b64 	[param0], %rd148;
	.param .b64 param1;
	st.param.b64 	[param1], %rd144;
	.param .b32 retval0;
	call.uni (retval0), 
	vprintf, 
	(
	param0, 
	param1
	);
	ld.param.b32 	%r422, [retval0];
	} // callseq 59
	add.s32 	%r465, %r465, 8;
$L__BB0_52:
	setp.eq.s32 	%p37, %r11, 0;
	@%p37 bra 	$L__BB0_59;
	setp.lt.u32 	%p38, %r11, 4;
	@%p38 bra 	$L__BB0_55;
	mul.wide.u32 	%rd150, %r465, 4;
	add.s64 	%rd151, %rd18, %rd150;
	ld.u32 	%r424, [%rd151];
	st.local.u32 	[%rd11], %r424;
	mov.u64 	%rd152, $str$1;
	cvta.global.u64 	%rd153, %rd152;
	{ // callseq 60, 0
	.param .b64 param0;
	st.param.b64 	[param0], %rd153;
	.param .b64 param1;
	st.param.b64 	[param1], %rd144;
	.param .b32 retval0;
	call.uni (retval0), 
	vprintf, 
	(
	param0, 
	param1
	);
	ld.param.b32 	%r425, [retval0];
	} // callseq 60
	ld.u32 	%r427, [%rd151+4];
	st.local.u32 	[%rd11], %r427;
	{ // callseq 61, 0
	.param .b64 param0;
	st.param.b64 	[param0], %rd153;
	.param .b64 param1;
	st.param.b64 	[param1], %rd144;
	.param .b32 retval0;
	call.uni (retval0), 
	vprintf, 
	(
	param0, 
	param1
	);
	ld.param.b32 	%r428, [retval0];
	} // callseq 61
	ld.u32 	%r430, [%rd151+8];
	st.local.u32 	[%rd11], %r430;
	{ // callseq 62, 0
	.param .b64 param0;
	st.param.b64 	[param0], %rd153;
	.param .b64 param1;
	st.param.b64 	[param1], %rd144;
	.param .b32 retval0;
	call.uni (retval0), 
	vprintf, 
	(
	param0, 
	param1
	);
	ld.param.b32 	%r431, [retval0];
	} // callseq 62
	ld.u32 	%r433, [%rd151+12];
	st.local.u32 	[%rd11], %r433;
	{ // callseq 63, 0
	.param .b64 param0;
	st.param.b64 	[param0], %rd153;
	.param .b64 param1;
	st.param.b64 	[param1], %rd144;
	.param .b32 retval0;
	call.uni (retval0), 
	vprintf, 
	(
	param0, 
	param1
	);
	ld.param.b32 	%r434, [retval0];
	} // callseq 63
	add.s32 	%r465, %r465, 4;
$L__BB0_55:
	setp.eq.s32 	%p39, %r13, 0;
	@%p39 bra 	$L__BB0_59;
	mul.wide.u32 	%rd155, %r465, 4;
	add.s64 	%rd171, %rd18, %rd155;
	neg.s32 	%r467, %r13;
	mov.u64 	%rd156, $str$1;
$L__BB0_57:
	.pragma "nounroll";
	ld.u32 	%r436, [%rd171];
	st.local.u32 	[%rd11], %r436;
	cvta.global.u64 	%rd157, %rd156;
	{ // callseq 64, 0
	.param .b64 param0;
	st.param.b64 	[param0], %rd157;
	.param .b64 param1;
	st.param.b64 	[param1], %rd144;
	.param .b32 retval0;
	call.uni (retval0), 
	vprintf, 
	(
	param0, 
	param1
	);
	ld.param.b32 	%r437, [retval0];
	} // callseq 64
	add.s64 	%rd171, %rd171, 4;
	add.s32 	%r467, %r467, 1;
	setp.eq.s32 	%p40, %r467, 0;
	@%p40 bra 	$L__BB0_59;
	bra.uni 	$L__BB0_57;
$L__BB0_58:
	mov.u64 	%rd112, $str;
	cvta.global.u64 	%rd113, %rd112;
	{ // callseq 34, 0
	.param .b64 param0;
	st.param.b64 	[param0], %rd113;
	.param .b64 param1;
	st.param.b64 	[param1], 0;
	.param .b32 retval0;
	call.uni (retval0), 
	vprintf, 
	(
	param0, 
	param1
	);
	ld.param.b32 	%r280, [retval0];
	} // callseq 34
$L__BB0_59:
	mov.u64 	%rd159, $str$2;
	cvta.global.u64 	%rd160, %rd159;
	{ // callseq 65, 0
	.param .b64 param0;
	st.param.b64 	[param0], %rd160;
	.param .b64 param1;
	st.param.b64 	[param1], 0;
	.param .b32 retval0;
	call.uni (retval0), 
	vprintf, 
	(
	param0, 
	param1
	);
	ld.param.b32 	%r439, [retval0];
	} // callseq 65
	bra.uni 	$L__BB0_62;
$L__BB0_60:
	mov.u64 	%rd20, $str$3;
	cvta.global.u64 	%rd21, %rd20;
	{ // callseq 2, 0
	.param .b64 param0;
	st.param.b64 	[param0], %rd21;
	.param .b64 param1;
	st.param.b64 	[param1], 0;
	.param .b32 retval0;
	call.uni (retval0), 
	vprintf, 
	(
	param0, 
	param1
	);
	ld.param.b32 	%r93, [retval0];
	} // callseq 2
$L__BB0_61:
	mov.u64 	%rd110, $str$2;
	cvta.global.u64 	%rd111, %rd110;
	{ // callseq 33, 0
	.param .b64 param0;
	st.param.b64 	[param0], %rd111;
	.param .b64 param1;
	st.param.b64 	[param1], 0;
	.param .b32 retval0;
	call.uni (retval0), 
	vprintf, 
	(
	param0, 
	param1
	);
	ld.param.b32 	%r278, [retval0];
	} // callseq 33
$L__BB0_62:
	bar.sync 	0;
	setp.ne.s32 	%p41, %r1, 0;
	@%p41 bra 	$L__BB0_71;
	setp.lt.s32 	%p42, %r91, 1;
	@%p42 bra 	$L__BB0_70;
	mov.b32 	%r487, 0;
	ld.param.u32 	%r449, [_Z10checkMagicPiii_param_2];
$L__BB0_65:
	mul.wide.u32 	%rd161, %r487, 4;
	add.s64 	%rd162, %rd18, %rd161;
	ld.u32 	%r87, [%rd162];
	mov.b32 	%r488, 0;
	bra.uni 	$L__BB0_67;
$L__BB0_66:
	add.s32 	%r488, %r488, 1;
	setp.eq.s32 	%p44, %r488, %r91;
	@%p44 bra 	$L__BB0_69;
$L__BB0_67:
	mul.wide.u32 	%rd163, %r488, 4;
	add.s64 	%rd164, %rd19, %rd163;
	ld.u32 	%r443, [%rd164];
	sub.s32 	%r444, %r87, %r443;
	setp.lt.s32 	%p43, %r444, %r449;
	@%p43 bra 	$L__BB0_66;
	mov.u64 	%rd165, $str$4;
	cvta.global.u64 	%rd166, %rd165;
	{ // callseq 66, 0
	.param .b64 param0;
	st.param.b64 	[param0], %rd166;
	.param .b64 param1;
	st.param.b64 	[param1], 0;
	.param .b32 retval0;
	call.uni (retval0), 
	vprintf, 
	(
	param0, 
	param1
	);
	ld.param.b32 	%r445, [retval0];
	} // callseq 66
	bra.uni 	$L__BB0_71;
$L__BB0_69:
	add.s32 	%r487, %r487, 1;
	setp.ne.s32 	%p45, %r487, %r91;
	@%p45 bra 	$L__BB0_65;
$L__BB0_70:
	mov.u64 	%rd167, $str$5;
	cvta.global.u64 	%rd168, %rd167;
	{ // callseq 67, 0
	.param .b64 param0;
	st.param.b64 	[param0], %rd168;
	.param .b64 param1;
	st.param.b64 	[param1], 0;
	.param .b32 retval0;
	call.uni (retval0), 
	vprintf, 
	(
	param0, 
	param1
	);
	ld.param.b32 	%r447, [retval0];
	} // callseq 67
$L__BB0_71:
	ret;

}


// ===== COMPILED SASS (sm_100) =====

	.target	sm_100

	.elftype	@"ET_EXEC"


//--------------------- .note.nv.tkinfo           --------------------------
	.section	.note.nv.tkinfo,"",@"SHT_NOTE"
	.sectionflags	@"SHF_NOTE_NV_TKINFO"
	.tkinfo
        /*0018*/ 	.word	0x00000002
        /*0030*/ 	.string	""
        /*0030*/ 	.string	"ptxas"
        /*0030*/ 	.string	"Cuda compilation tools, release 13.0, V13.0.88"
        /*0030*/ 	.string	"Build cuda_13.0.r13.0/compiler.36424714_0"
        /*0030*/ 	.string	"-arch sm_100 -m 64 "



//--------------------- .note.nv.cuinfo           --------------------------
	.section	.note.nv.cuinfo,"",@"SHT_NOTE"
	.sectionflags	@"SHF_NOTE_NV_CUINFO"
        /*0018*/ 	.short	0x0002
        /*001a*/ 	.short	0x0064
        /*001c*/ 	.short	0x0082
	.zero		2


//--------------------- .nv.info                  --------------------------
	.section	.nv.info,"",@"SHT_CUDA_INFO"
	.align	4


	//----- nvinfo : EIATTR_REGCOUNT
	.align		4
        /*0000*/ 	.byte	0x04, 0x2f
        /*0002*/ 	.short	(.L_7 - .L_6)
	.align		4
.L_6:
        /*0004*/ 	.word	index@(_Z10checkMagicPiii)
        /*0008*/ 	.word	0x00000022


	//----- nvinfo : EIATTR_FRAME_SIZE
	.align		4
.L_7:
        /*000c*/ 	.byte	0x04, 0x11
        /*000e*/ 	.short	(.L_9 - .L_8)
	.align		4
.L_8:
        /*0010*/ 	.word	index@(_Z10checkMagicPiii)
        /*0014*/ 	.word	0x00000008


	//----- nvinfo : EIATTR_MIN_STACK_SIZE
	.align		4
.L_9:
        /*0018*/ 	.byte	0x04, 0x12
        /*001a*/ 	.short	(.L_11 - .L_10)
	.align		4
.L_10:
        /*001c*/ 	.word	index@(_Z10checkMagicPiii)
        /*0020*/ 	.word	0x00000008
.L_11:


//--------------------- .nv.compat                --------------------------
	.section	.nv.compat,"",@"SHT_CUDA_COMPAT_INFO"
	.align	4
        /*0000*/ 	.byte	0x02, 0x09, 0x00, 0x00, 0x02, 0x02, 0x01, 0x00, 0x02, 0x05, 0x05, 0x00, 0x03, 0x07, 0x01, 0x01
        /*0010*/ 	.byte	0x02, 0x03, 0x00, 0x00, 0x02, 0x06, 0x01, 0x00, 0x04, 0x0b, 0x08, 0x00, 0x09, 0x00, 0x00, 0x00
        /*0020*/ 	.byte	0x00, 0x00, 0x00, 0x00


//--------------------- .nv.info._Z10checkMagicPiii --------------------------
	.section	.nv.info._Z10checkMagicPiii,"",@"SHT_CUDA_INFO"
	.sectionflags	@""
	.align	4


	//----- nvinfo : EIATTR_CUDA_API_VERSION
	.align		4
        /*0000*/ 	.byte	0x04, 0x37
        /*0002*/ 	.short	(.L_13 - .L_12)
.L_12:
        /*0004*/ 	.word	0x00000082


	//----- nvinfo : EIATTR_KPARAM_INFO
	.align		4
.L_13:
        /*0008*/ 	.byte	0x04, 0x17
        /*000a*/ 	.short	(.L_15 - .L_14)
.L_14:
        /*000c*/ 	.word	0x00000000
        /*0010*/ 	.short	0x0002
        /*0012*/ 	.short	0x000c
        /*0014*/ 	.byte	0x00, 0xf0, 0x11, 0x00


	//----- nvinfo : EIATTR_KPARAM_INFO
	.align		4
.L_15:
        /*0018*/ 	.byte	0x04, 0x17
        /*001a*/ 	.short	(.L_17 - .L_16)
.L_16:
        /*001c*/ 	.word	0x00000000
        /*0020*/ 	.short	0x0001
        /*0022*/ 	.short	0x0008
        /*0024*/ 	.byte	0x00, 0xf0, 0x11, 0x00


	//----- nvinfo : EIATTR_KPARAM_INFO
	.align		4
.L_17:
        /*0028*/ 	.byte	0x04, 0x17
        /*002a*/ 	.short	(.L_19 - .L_18)
.L_18:
        /*002c*/ 	.word	0x00000000
        /*0030*/ 	.short	0x0000
        /*0032*/ 	.short	0x0000
        /*0034*/ 	.byte	0x00, 0xf5, 0x21, 0x00


	//----- nvinfo : EIATTR_SPARSE_MMA_MASK
	.align		4
.L_19:
        /*0038*/ 	.byte	0x03, 0x50
        /*003a*/ 	.short	0x0000


	//----- nvinfo : EIATTR_MAXREG_COUNT
	.align		4
        /*003c*/ 	.byte	0x03, 0x1b
        /*003e*/ 	.short	0x00ff


	//----- nvinfo : EIATTR_NUM_BARRIERS
	.align		4
        /*0040*/ 	.byte	0x02, 0x4c
        /*0042*/ 	.byte	0x01
	.zero		1


	//----- nvinfo : EIATTR_EXTERNS
	.align		4
        /*0044*/ 	.byte	0x04, 0x0f
        /*0046*/ 	.short	(.L_21 - .L_20)


	//   ....[0]....
	.align		4
.L_20:
        /*0048*/ 	.word	index@(vprintf)


	//   ....[1]....
	.align		4
        /*004c*/ 	.word	index@(malloc)


	//----- nvinfo : EIATTR_MERCURY_ISA_VERSION
	.align		4
.L_21:
        /*0050*/ 	.byte	0x03, 0x5f
        /*0052*/ 	.short	0x0101


	//----- nvinfo : EIATTR_VRC_CTA_INIT_COUNT
	.align		4
        /*0054*/ 	.byte	0x02, 0x4a
	.zero		1
	.zero		1


	//----- nvinfo : EIATTR_SYSCALL_OFFSETS
	.align		4
        /*0058*/ 	.byte	0x04, 0x46
        /*005a*/ 	.short	(.L_23 - .L_22)


	//   ....[0]....
.L_22:
        /*005c*/ 	.word	0x00000100


	//   ....[1]....
        /*0060*/ 	.word	0x000001c0


	//   ....[2]....
        /*0064*/ 	.word	0x00000f20


	//   ....[3]....
        /*0068*/ 	.word	0x000010a0


	//   ....[4]....
        /*006c*/ 	.word	0x00001190


	//   ....[5]....
        /*0070*/ 	.word	0x00001250


	//   ....[6]....
        /*0074*/ 	.word	0x00001310


	//   ....[7]....
        /*0078*/ 	.word	0x000013d0


	//   ....[8]....
        /*007c*/ 	.word	0x00001490


	//   ....[9]....
        /*0080*/ 	.word	0x00001550


	//   ....[10]....
        /*0084*/ 	.word	0x00001610


	//   ....[11]....
        /*0088*/ 	.word	0x000016d0


	//   ....[12]....
        /*008c*/ 	.word	0x00001790


	//   ....[13]....
        /*0090*/ 	.word	0x00001850


	//   ....[14]....
        /*0094*/ 	.word	0x00001910


	//   ....[15]....
        /*0098*/ 	.word	0x000019d0


	//   ....[16]....
        /*009c*/ 	.word	0x00001a90


	//   ....[17]....
        /*00a0*/ 	.word	0x00001b50


	//   ....[18]....
        /*00a4*/ 	.word	0x00001c10


	//   ....[19]....
        /*00a8*/ 	.word	0x00001d90


	//   ....[20]....
        /*00ac*/ 	.word	0x00001e60


	//   ....[21]....
        /*00b0*/ 	.word	0x00001f20


	//   ....[22]....
        /*00b4*/ 	.word	0x00001fe0


	//   ....[23]....
        /*00b8*/ 	.word	0x000020a0


	//   ....[24]....
        /*00bc*/ 	.word	0x00002160


	//   ....[25]....
        /*00c0*/ 	.word	0x00002220


	//   ....[26]....
        /*00c4*/ 	.word	0x000022e0


	//   ....[27]....
        /*00c8*/ 	.word	0x00002420


	//   ....[28]....
        /*00cc*/ 	.word	0x000024f0


	//   ....[29]....
        /*00d0*/ 	.word	0x000025b0


	//   ....[30]....
        /*00d4*/ 	.word	0x00002670


	//   ....[31]....
        /*00d8*/ 	.word	0x000027b0


	//   ....[32]....
        /*00dc*/ 	.word	0x000028a0


	//   ....[33]....
        /*00e0*/ 	.word	0x00002920


	//   ....[34]....
        /*00e4*/ 	.word	0x00003400


	//   ....[35]....
        /*00e8*/ 	.word	0x000035b0


	//   ....[36]....
        /*00ec*/ 	.word	0x000036a0


	//   ....[37]....
        /*00f0*/ 	.word	0x00003760


	//   ....[38]....
        /*00f4*/ 	.word	0x00003820


	//   ....[39]....
        /*00f8*/ 	.word	0x000038e0


	//   ....[40]....
        /*00fc*/ 	.word	0x000039a0


	//   ....[41]....
        /*0100*/ 	.word	0x00003a60


	//   ....[42]....
        /*0104*/ 	.word	0x00003b20


	//   ....[43]....
        /*0108*/ 	.word	0x00003be0


	//   ....[44]....
        /*010c*/ 	.word	0x00003ca0


	//   ....[45]....
        /*0110*/ 	.word	0x00003d60


	//   ....[46]....
        /*0114*/ 	.word	0x00003e20


	//   ....[47]....
        /*0118*/ 	.word	0x00003ee0


	//   ....[48]....
        /*011c*/ 	.word	0x00003fa0


	//   ....[49]....
        /*0120*/ 	.word	0x00004060


	//   ....[50]....
        /*0124*/ 	.word	0x00004120


	//   ....[51]....
        /*0128*/ 	.word	0x000042b0


	//   ....[52]....
        /*012c*/ 	.word	0x00004380


	//   ....[53]....
        /*0130*/ 	.word	0x00004440


	//   ....[54]....
        /*0134*/ 	.word	0x00004500


	//   ....[55]....
        /*0138*/ 	.word	0x000045c0


	//   ....[56]....
        /*013c*/ 	.word	0x00004680


	//   ....[57]....
        /*0140*/ 	.word	0x00004740


	//   ....[58]....
        /*0144*/ 	.word	0x00004800


	//   ....[59]....
        /*0148*/ 	.word	0x00004940


	//   ....[60]....
        /*014c*/ 	.word	0x00004a10


	//   ....[61]....
        /*0150*/ 	.word	0x00004ad0


	//   ....[62]....
        /*0154*/ 	.word	0x00004b90


	//   ....[63]....
        /*0158*/ 	.word	0x00004d10


	//   ....[64]....
        /*015c*/ 	.word	0x00004e00


	//   ....[65]....
        /*0160*/ 	.word	0x00004e80


	//   ....[66]....
        /*0164*/ 	.word	0x00005110


	//   ....[67]....
        /*0168*/ 	.word	0x000051b0


	//----- nvinfo : EIATTR_EXIT_INSTR_OFFSETS
	.align		4
.L_23:
        /*016c*/ 	.byte	0x04, 0x1c
        /*016e*/ 	.short	(.L_25 - .L_24)


	//   ....[0]....
.L_24:
        /*0170*/ 	.word	0x00004ed0


	//   ....[1]....
        /*0174*/ 	.word	0x00005120


	//   ....[2]....
        /*0178*/ 	.word	0x000051c0


	//----- nvinfo : EIATTR_CRS_STACK_SIZE
	.align		4
.L_25:
        /*017c*/ 	.byte	0x04, 0x1e
        /*017e*/ 	.short	(.L_27 - .L_26)
.L_26:
        /*0180*/ 	.word	0x00000000


	//----- nvinfo : EIATTR_CBANK_PARAM_SIZE
	.align		4
.L_27:
        /*0184*/ 	.byte	0x03, 0x19
        /*0186*/ 	.short	0x0010


	//----- nvinfo : EIATTR_PARAM_CBANK
	.align		4
        /*0188*/ 	.byte	0x04, 0x0a
        /*018a*/ 	.short	(.L_29 - .L_28)
	.align		4
.L_28:
        /*018c*/ 	.word	index@(.nv.constant0._Z10checkMagicPiii)
        /*0190*/ 	.short	0x0380
        /*0192*/ 	.short	0x0010


	//----- nvinfo : EIATTR_SW_WAR
	.align		4
.L_29:
        /*0194*/ 	.byte	0x04, 0x36
        /*0196*/ 	.short	(.L_31 - .L_30)
.L_30:
        /*0198*/ 	.word	0x00000008
.L_31:


//--------------------- .nv.callgraph             --------------------------
	.section	.nv.callgraph,"",@"SHT_CUDA_CALLGRAPH"
	.align	4
	.sectionentsize	8
	.align		4
        /*0000*/ 	.word	0x00000000
	.align		4
        /*0004*/ 	.word	0xffffffff
	.align		4
        /*0008*/ 	.word	index@(_Z10checkMagicPiii)
	.align		4
        /*000c*/ 	.word	index@(vprintf)
	.align		4
        /*0010*/ 	.word	index@(_Z10checkMagicPiii)
	.align		4
        /*0014*/ 	.word	index@(malloc)
	.align		4
        /*0018*/ 	.word	0x00000000
	.align		4
        /*001c*/ 	.word	0xfffffffe
	.align		4
        /*0020*/ 	.word	0x00000000
	.align		4
        /*0024*/ 	.word	0xfffffffd
	.align		4
        /*0028*/ 	.word	0x00000000
	.align		4
        /*002c*/ 	.word	0xfffffffc


//--------------------- .nv.constant4             --------------------------
	.section	.nv.constant4,"a",@progbits
	.align	8
	.align		8
.nv.constant4:
        /*0000*/ 	.dword	vprintf
	.align		8
        /*0008*/ 	.dword	malloc
	.align		8
        /*0010*/ 	.dword	$str
	.align		8
        /*0018*/ 	.dword	$str$1
	.align		8
        /*0020*/ 	.dword	$str$2
	.align		8
        /*0028*/ 	.dword	$str$3
	.align		8
        /*0030*/ 	.dword	$str$4
	.align		8
        /*0038*/ 	.dword	$str$5


//--------------------- .text._Z10checkMagicPiii  --------------------------
	.section	.text._Z10checkMagicPiii,"ax",@progbits
	.align	128
        .global         _Z10checkMagicPiii
        .type           _Z10checkMagicPiii,@function
        .size           _Z10checkMagicPiii,(.L_x_108 - _Z10checkMagicPiii)
        .other          _Z10checkMagicPiii,@"STO_CUDA_ENTRY STV_DEFAULT"
_Z10checkMagicPiii:
.text._Z10checkMagicPiii:
[----:B------:R-:W0:Y:S01]  /*0000*/  LDC R1, c[0x0][0x37c] ;  /* 0x0000df00ff017b82 */ /* 0x000e220000000800 */
[----:B------:R-:W1:Y:S01]  /*0010*/  LDCU UR36, c[0x0][0x388] ;  /* 0x00007100ff2477ac */ /* 0x000e620008000800 */
[----:B------:R-:W-:Y:S01]  /*0020*/  MOV R16, 0x8 ;  /* 0x0000000800107802 */ /* 0x000fe20000000f00 */
[----:B0-----:R-:W-:Y:S01]  /*0030*/  VIADD R1, R1, 0xfffffff8 ;  /* 0xfffffff801017836 */ /* 0x001fe20000000000 */
[----:B------:R-:W0:Y:S04]  /*0040*/  LDCU UR4, c[0x0][0x2f8] ;  /* 0x00005f00ff0477ac */ /* 0x000e280008000800 */
[----:B------:R2:W3:Y:S01]  /*0050*/  LDC.64 R6, c[0x4][R16] ;  /* 0x0100000010067b82 */ /* 0x0004e20000000a00 */
[----:B------:R-:W4:Y:S01]  /*0060*/  LDCU UR5, c[0x0][0x2fc] ;  /* 0x00005f80ff0577ac */ /* 0x000f220008000800 */
[----:B-1----:R-:W-:Y:S01]  /*0070*/  UIMAD.WIDE UR36, UR36, 0x4, URZ ;  /* 0x00000004242478a5 */ /* 0x002fe2000f8e02ff */
[----:B0-----:R-:W-:-:S05]  /*0080*/  IADD3 R22, P0, PT, R1, UR4, RZ ;  /* 0x0000000401167c10 */ /* 0x001fca000ff1e0ff */
[----:B------:R-:W-:Y:S02]  /*0090*/  IMAD.U32 R3, RZ, RZ, UR37 ;  /* 0x00000025ff037e24 */ /* 0x000fe4000f8e00ff */
[----:B------:R-:W-:Y:S02]  /*00a0*/  IMAD.U32 R5, RZ, RZ, UR37 ;  /* 0x00000025ff057e24 */ /* 0x000fe4000f8e00ff */
[----:B------:R-:W-:Y:S02]  /*00b0*/  IMAD.U32 R2, RZ, RZ, UR36 ;  /* 0x00000024ff027e24 */ /* 0x000fe4000f8e00ff */
[----:B------:R-:W-:Y:S02]  /*00c0*/  IMAD.U32 R4, RZ, RZ, UR36 ;  /* 0x00000024ff047e24 */ /* 0x000fe4000f8e00ff */
[----:B------:R-:W-:Y:S02]  /*00d0*/  IMAD.MOV.U32 R5, RZ, RZ, R3 ;  /* 0x000000ffff057224 */ /* 0x000fe400078e0003 */
[----:B--2-4-:R-:W-:-:S07]  /*00e0*/  IMAD.X R2, RZ, RZ, UR5, P0 ;  /* 0x00000005ff027e24 */ /* 0x014fce00080e06ff */
[----:B------:R-:W-:-:S07]  /*00f0*/  LEPC R20, `(.L_x_0) ;  /* 0x000000001014794e */ /* 0x000fce0000000000 */
[----:B---3--:R-:W-:Y:S05]  /*0100*/  CALL.ABS.NOINC R6 ;  /* 0x0000000006007343 */ /* 0x008fea0003c00000 */
.L_x_0:
[----:B------:R-:W0:Y:S01]  /*0110*/  S2R R23, SR_TID.X ;  /* 0x0000000000177919 */ /* 0x000e220000002100 */
[----:B------:R-:W-:Y:S01]  /*0120*/  IMAD.U32 R8, RZ, RZ, UR36 ;  /* 0x00000024ff087e24 */ /* 0x000fe2000f8e00ff */
[----:B------:R1:W2:Y:S01]  /*0130*/  LDC.64 R6, c[0x4][R16] ;  /* 0x0100000010067b82 */ /* 0x0002a20000000a00 */
[----:B------:R-:W-:Y:S02]  /*0140*/  IMAD.U32 R11, RZ, RZ, UR37 ;  /* 0x00000025ff0b7e24 */ /* 0x000fe4000f8e00ff */
[----:B------:R-:W-:Y:S02]  /*0150*/  IMAD.MOV.U32 R17, RZ, RZ, R5 ;  /* 0x000000ffff117224 */ /* 0x000fe400078e0005 */
[----:B------:R-:W-:Y:S02]  /*0160*/  IMAD.U32 R9, RZ, RZ, UR37 ;  /* 0x00000025ff097e24 */ /* 0x000fe4000f8e00ff */
[----:B------:R-:W-:Y:S02]  /*0170*/  IMAD.U32 R10, RZ, RZ, UR36 ;  /* 0x00000024ff0a7e24 */ /* 0x000fe4000f8e00ff */
[----:B-1----:R-:W-:-:S02]  /*0180*/  IMAD.MOV.U32 R16, RZ, RZ, R4 ;  /* 0x000000ffff107224 */ /* 0x002fc400078e0004 */
[----:B------:R-:W-:Y:S02]  /*0190*/  IMAD.MOV.U32 R4, RZ, RZ, R8 ;  /* 0x000000ffff047224 */ /* 0x000fe400078e0008 */
[----:B------:R-:W-:-:S07]  /*01a0*/  IMAD.MOV.U32 R5, RZ, RZ, R11 ;  /* 0x000000ffff057224 */ /* 0x000fce00078e000b */
[----:B------:R-:W-:-:S07]  /*01b0*/  LEPC R20, `(.L_x_1) ;  /* 0x000000001014794e */ /* 0x000fce0000000000 */
[----:B0-2---:R-:W-:Y:S05]  /*01c0*/  CALL.ABS.NOINC R6 ;  /* 0x0000000006007343 */ /* 0x005fea0003c00000 */
.L_x_1:
[----:B------:R-:W0:Y:S01]  /*01d0*/  LDC.64 R28, c[0x0][0x358] ;  /* 0x0000d600ff1c7b82 */ /* 0x000e220000000a00 */
[----:B------:R-:W-:Y:S01]  /*01e0*/  ISETP.NE.AND P0, PT, R23, RZ, PT ;  /* 0x000000ff1700720c */ /* 0x000fe20003f05270 */
[----:B------:R-:W-:Y:S02]  /*01f0*/  IMAD.MOV.U32 R18, RZ, RZ, R4 ;  /* 0x000000ffff127224 */ /* 0x000fe400078e0004 */
[----:B------:R-:W-:-:S10]  /*0200*/  IMAD.MOV.U32 R19, RZ, RZ, R5 ;  /* 0x000000ffff137224 */ /* 0x000fd400078e0005 */
[----:B------:R-:W-:Y:S05]  /*0210*/  @!P0 BRA `(.L_x_2) ;  /* 0x0000002400c88947 */ /* 0x000fea0003800000 */
[----:B------:R-:W-:-:S13]  /*0220*/  ISETP.NE.AND P0, PT, R23, 0x1, PT ;  /* 0x000000011700780c */ /* 0x000fda0003f05270 */
[----:B------:R-:W-:Y:S05]  /*0230*/  @P0 BRA `(.L_x_3) ;  /* 0x0000004c00140947 */ /* 0x000fea0003800000 */
[----:B------:R-:W1:Y:S02]  /*0240*/  LDC R4, c[0x0][0x388] ;  /* 0x0000e200ff047b82 */ /* 0x000e640000000800 */
[----:B-1----:R-:W-:-:S13]  /*0250*/  ISETP.GE.AND P0, PT, R4, 0x1, PT ;  /* 0x000000010400780c */ /* 0x002fda0003f06270 */
[----:B------:R-:W-:Y:S05]  /*0260*/  @!P0 BRA `(.L_x_4) ;  /* 0x0000002400708947 */ /* 0x000fea0003800000 */
[C---:B------:R-:W-:Y:S01]  /*0270*/  LOP3.LUT R0, R4.reuse, 0xf, RZ, 0xc0, !PT ;  /* 0x0000000f04007812 */ /* 0x040fe200078ec0ff */
[----:B------:R-:W-:Y:S01]  /*0280*/  BSSY.RECONVERGENT B0, `(.L_x_5) ;  /* 0x00000c2000007945 */ /* 0x000fe20003800200 */
[C---:B------:R-:W-:Y:S01]  /*0290*/  LOP3.LUT R3, R4.reuse, 0x7, RZ, 0xc0, !PT ;  /* 0x0000000704037812 */ /* 0x040fe200078ec0ff */
[C---:B------:R-:W-:Y:S01]  /*02a0*/  VIADD R23, R4.reuse, 0xffffffff ;  /* 0xffffffff04177836 */ /* 0x040fe20000000000 */
[----:B------:R-:W-:Y:S01]  /*02b0*/  LOP3.LUT R26, R4, 0x7ffffff0, RZ, 0xc0, !PT ;  /* 0x7ffffff0041a7812 */ /* 0x000fe200078ec0ff */
[----:B------:R-:W-:Y:S01]  /*02c0*/  VIADD R5, R0, 0xffffffff ;  /* 0xffffffff00057836 */ /* 0x000fe20000000000 */
[----:B------:R-:W-:Y:S01]  /*02d0*/  LOP3.LUT R4, R4, 0x3, RZ, 0xc0, !PT ;  /* 0x0000000304047812 */ /* 0x000fe200078ec0ff */
[----:B------:R-:W-:-:S03]  /*02e0*/  VIADD R6, R3, 0xffffffff ;  /* 0xffffffff03067836 */ /* 0x000fc60000000000 */
[----:B------:R-:W-:Y:S01]  /*02f0*/  ISETP.GE.U32.AND P0, PT, R5, 0x7, PT ;  /* 0x000000070500780c */ /* 0x000fe20003f06070 */
[----:B------:R-:W-:Y:S01]  /*0300*/  IMAD.MOV.U32 R5, RZ, RZ, RZ ;  /* 0x000000ffff057224 */ /* 0x000fe200078e00ff */
[----:B------:R-:W-:-:S13]  /*0310*/  ISETP.GE.U32.AND P1, PT, R6, 0x3, PT ;  /* 0x000000030600780c */ /* 0x000fda0003f26070 */
.L_x_12:
[----:B------:R-:W-:Y:S02]  /*0320*/  ISETP.GE.U32.AND P2, PT, R23, 0xf, PT ;  /* 0x0000000f1700780c */ /* 0x000fe40003f46070 */
[----:B------:R-:W-:Y:S02]  /*0330*/  CS2R R14, SRZ ;  /* 0x00000000000e7805 */ /* 0x000fe4000001ff00 */
[----:B------:R-:W-:-:S09]  /*0340*/  P2R R6, PR, RZ, 0x4 ;  /* 0x00000004ff067803 */ /* 0x000fd20000000000 */
[----:B------:R-:W-:Y:S05]  /*0350*/  @!P2 BRA `(.L_x_6) ;  /* 0x00000004002ca947 */ /* 0x000fea0003800000 */
[----:B------:R-:W-:Y:S01]  /*0360*/  BSSY.RECONVERGENT B1, `(.L_x_7) ;  /* 0x0000049000017945 */ /* 0x000fe20003800200 */
[----:B------:R-:W-:-:S07]  /*0370*/  CS2R R14, SRZ ;  /* 0x00000000000e7805 */ /* 0x000fce000001ff00 */
.L_x_8:
[----:B------:R-:W1:Y:S01]  /*0380*/  LDCU UR4, c[0x0][0x388] ;  /* 0x00007100ff0477ac */ /* 0x000e620008000800 */
[----:B------:R-:W2:Y:S01]  /*0390*/  LDC.64 R6, c[0x0][0x380] ;  /* 0x0000e000ff067b82 */ /* 0x000ea20000000a00 */
[C---:B0-----:R-:W-:Y:S02]  /*03a0*/  R2UR UR6, R28.reuse ;  /* 0x000000001c0672ca */ /* 0x041fe400000e0000 */
[C---:B------:R-:W-:Y:S02]  /*03b0*/  R2UR UR7, R29.reuse ;  /* 0x000000001d0772ca */ /* 0x040fe400000e0000 */
[C---:B------:R-:W-:Y:S02]  /*03c0*/  R2UR UR8, R28.reuse ;  /* 0x000000001c0872ca */ /* 0x040fe400000e0000 */
[----:B------:R-:W-:Y:S02]  /*03d0*/  R2UR UR9, R29 ;  /* 0x000000001d0972ca */ /* 0x000fe400000e0000 */
[----:B------:R-:W-:-:S02]  /*03e0*/  R2UR UR10, R28 ;  /* 0x000000001c0a72ca */ /* 0x000fc400000e0000 */
[C---:B------:R-:W-:Y:S02]  /*03f0*/  R2UR UR11, R29.reuse ;  /* 0x000000001d0b72ca */ /* 0x040fe400000e0000 */
[----:B------:R-:W-:Y:S02]  /*0400*/  R2UR UR12, R28 ;  /* 0x000000001c0c72ca */ /* 0x000fe400000e0000 */
[----:B------:R-:W-:Y:S01]  /*0410*/  R2UR UR13, R29 ;  /* 0x000000001d0d72ca */ /* 0x000fe200000e0000 */
[----:B-1----:R-:W-:-:S04]  /*0420*/  IMAD R21, R14, UR4, R5 ;  /* 0x000000040e157c24 */ /* 0x002fc8000f8e0205 */
[C---:B------:R-:W-:Y:S02]  /*0430*/  VIADD R13, R21.reuse, UR4 ;  /* 0x00000004150d7c36 */ /* 0x040fe40008000000 */
[----:B--2---:R-:W-:-:S04]  /*0440*/  IMAD.WIDE.U32 R20, R21, 0x4, R6 ;  /* 0x0000000415147825 */ /* 0x004fc800078e0006 */
[C---:B------:R-:W-:Y:S02]  /*0450*/  VIADD R11, R13.reuse, UR4 ;  /* 0x000000040d0b7c36 */ /* 0x040fe40008000000 */
[--C-:B------:R-:W-:Y:S01]  /*0460*/  IMAD.WIDE.U32 R12, R13, 0x4, R6.reuse ;  /* 0x000000040d0c7825 */ /* 0x100fe200078e0006 */
[----:B------:R0:W2:Y:S03]  /*0470*/  LDG.E R20, desc[UR6][R20.64] ;  /* 0x0000000614147981 */ /* 0x0000a6000c1e1900 */
[C---:B------:R-:W-:Y:S02]  /*0480*/  VIADD R25, R11.reuse, UR4 ;  /* 0x000000040b197c36 */ /* 0x040fe40008000000 */
[--C-:B------:R-:W-:Y:S01]  /*0490*/  IMAD.WIDE.U32 R10, R11, 0x4, R6.reuse ;  /* 0x000000040b0a7825 */ /* 0x100fe200078e0006 */
[----:B------:R-:W2:Y:S03]  /*04a0*/  LDG.E R12, desc[UR8][R12.64] ;  /* 0x000000080c0c7981 */ /* 0x000ea6000c1e1900 */
[----:B------:R-:W-:-:S02]  /*04b0*/  IMAD.WIDE.U32 R8, R25, 0x4, R6 ;  /* 0x0000000419087825 */ /* 0x000fc400078e0006 */
[----:B------:R-:W3:Y:S04]  /*04c0*/  LDG.E R10, desc[UR10][R10.64] ;  /* 0x0000000a0a0a7981 */ /* 0x000ee8000c1e1900 */
[----:B------:R-:W3:Y:S01]  /*04d0*/  LDG.E R8, desc[UR12][R8.64] ;  /* 0x0000000c08087981 */ /* 0x000ee2000c1e1900 */
[----:B------:R-:W-:-:S04]  /*04e0*/  VIADD R25, R25, UR4 ;  /* 0x0000000419197c36 */ /* 0x000fc80008000000 */
[----:B------:R-:W-:-:S04]  /*04f0*/  VIADD R27, R25, UR4 ;  /* 0x00000004191b7c36 */ /* 0x000fc80008000000 */
[----:B0-----:R-:W-:Y:S01]  /*0500*/  VIADD R21, R27, UR4 ;  /* 0x000000041b157c36 */ /* 0x001fe20008000000 */
[----:B------:R-:W-:Y:S02]  /*0510*/  R2UR UR14, R28 ;  /* 0x000000001c0e72ca */ /* 0x000fe400000e0000 */
[----:B------:R-:W-:Y:S02]  /*0520*/  R2UR UR15, R29 ;  /* 0x000000001d0f72ca */ /* 0x000fe400000e0000 */
[----:B--2---:R-:W-:Y:S01]  /*0530*/  IADD3 R15, PT, PT, R12, R20, R15 ;  /* 0x000000140c0f7210 */ /* 0x004fe20007ffe00f */
[----:B------:R-:W-:-:S04]  /*0540*/  IMAD.WIDE.U32 R12, R25, 0x4, R6 ;  /* 0x00000004190c7825 */ /* 0x000fc800078e0006 */
[----:B------:R-:W-:Y:S02]  /*0550*/  VIADD R25, R21, UR4 ;  /* 0x0000000415197c36 */ /* 0x000fe40008000000 */
[----:B------:R-:W2:Y:S01]  /*0560*/  LDG.E R12, desc[UR6][R12.64] ;  /* 0x000000060c0c7981 */ /* 0x000ea2000c1e1900 */
[----:B---3--:R-:W-:Y:S01]  /*0570*/  IADD3 R15, PT, PT, R8, R10, R15 ;  /* 0x0000000a080f7210 */ /* 0x008fe20007ffe00f */
[----:B------:R-:W-:-:S04]  /*0580*/  IMAD.WIDE.U32 R8, R27, 0x4, R6 ;  /* 0x000000041b087825 */ /* 0x000fc800078e0006 */
[--C-:B------:R-:W-:Y:S02]  /*0590*/  IMAD.WIDE.U32 R10, R21, 0x4, R6.reuse ;  /* 0x00000004150a7825 */ /* 0x100fe400078e0006 */
[----:B------:R0:W2:Y:S02]  /*05a0*/  LDG.E R8, desc[UR8][R8.64] ;  /* 0x0000000808087981 */ /* 0x0000a4000c1e1900 */
[C---:B------:R-:W-:Y:S02]  /*05b0*/  VIADD R21, R25.reuse, UR4 ;  /* 0x0000000419157c36 */ /* 0x040fe40008000000 */
[----:B------:R-:W-:Y:S01]  /*05c0*/  IMAD.WIDE.U32 R24, R25, 0x4, R6 ;  /* 0x0000000419187825 */ /* 0x000fe200078e0006 */
[----:B------:R-:W3:Y:S03]  /*05d0*/  LDG.E R10, desc[UR10][R10.64] ;  /* 0x0000000a0a0a7981 */ /* 0x000ee6000c1e1900 */
[----:B------:R-:W-:-:S02]  /*05e0*/  VIADD R27, R21, UR4 ;  /* 0x00000004151b7c36 */ /* 0x000fc40008000000 */
[--C-:B------:R-:W-:Y:S01]  /*05f0*/  IMAD.WIDE.U32 R20, R21, 0x4, R6.reuse ;  /* 0x0000000415147825 */ /* 0x100fe200078e0006 */
[----:B------:R-:W3:Y:S03]  /*0600*/  LDG.E R25, desc[UR12][R24.64] ;  /* 0x0000000c18197981 */ /* 0x000ee6000c1e1900 */
[C---:B------:R-:W-:Y:S02]  /*0610*/  IMAD.WIDE.U32 R30, R27.reuse, 0x4, R6 ;  /* 0x000000041b1e7825 */ /* 0x040fe400078e0006 */
[----:B------:R-:W4:Y:S04]  /*0620*/  LDG.E R20, desc[UR14][R20.64] ;  /* 0x0000000e14147981 */ /* 0x000f28000c1e1900 */
[----:B------:R-:W4:Y:S01]  /*0630*/  LDG.E R31, desc[UR6][R30.64] ;  /* 0x000000061e1f7981 */ /* 0x000f22000c1e1900 */
[----:B0-----:R-:W-:-:S04]  /*0640*/  VIADD R9, R27, UR4 ;  /* 0x000000041b097c36 */ /* 0x001fc80008000000 */
[----:B------:R-:W-:Y:S01]  /*0650*/  VIADD R13, R9, UR4 ;  /* 0x00000004090d7c36 */ /* 0x000fe20008000000 */
[----:B--2---:R-:W-:-:S04]  /*0660*/  IADD3 R8, PT, PT, R8, R12, R15 ;  /* 0x0000000c08087210 */ /* 0x004fc80007ffe00f */
[----:B---3--:R-:W-:Y:S01]  /*0670*/  IADD3 R10, PT, PT, R25, R10, R8 ;  /* 0x0000000a190a7210 */ /* 0x008fe20007ffe008 */
[----:B------:R-:W-:-:S04]  /*0680*/  VIADD R25, R13, UR4 ;  /* 0x000000040d197c36 */ /* 0x000fc80008000000 */
[----:B------:R-:W-:Y:S01]  /*0690*/  VIADD R11, R25, UR4 ;  /* 0x00000004190b7c36 */ /* 0x000fe20008000000 */
[----:B----4-:R-:W-:Y:S01]  /*06a0*/  IADD3 R24, PT, PT, R31, R20, R10 ;  /* 0x000000141f187210 */ /* 0x010fe20007ffe00a */
[----:B------:R-:W-:-:S04]  /*06b0*/  IMAD.WIDE.U32 R20, R13, 0x4, R6 ;  /* 0x000000040d147825 */ /* 0x000fc800078e0006 */
[--C-:B------:R-:W-:Y:S02]  /*06c0*/  IMAD.WIDE.U32 R12, R25, 0x4, R6.reuse ;  /* 0x00000004190c7825 */ /* 0x100fe400078e0006 */
[----:B------:R-:W2:Y:S02]  /*06d0*/  LDG.E R20, desc[UR8][R20.64] ;  /* 0x0000000814147981 */ /* 0x000ea4000c1e1900 */
[----:B------:R-:W-:Y:S02]  /*06e0*/  VIADD R25, R11, UR4 ;  /* 0x000000040b197c36 */ /* 0x000fe40008000000 */
[--C-:B------:R-:W-:Y:S01]  /*06f0*/  IMAD.WIDE.U32 R8, R9, 0x4, R6.reuse ;  /* 0x0000000409087825 */ /* 0x100fe200078e0006 */
[----:B------:R-:W3:Y:S03]  /*0700*/  LDG.E R12, desc[UR10][R12.64] ;  /* 0x0000000a0c0c7981 */ /* 0x000ee6000c1e1900 */
[----:B------:R-:W-:Y:S01]  /*0710*/  VIADD R27, R25, UR4 ;  /* 0x00000004191b7c36 */ /* 0x000fe20008000000 */
[----:B------:R0:W2:Y:S01]  /*0720*/  LDG.E R15, desc[UR6][R8.64] ;  /* 0x00000006080f7981 */ /* 0x0000a2000c1e1900 */
[----:B------:R-:W-:-:S06]  /*0730*/  IMAD.WIDE.U32 R10, R11, 0x4, R6 ;  /* 0x000000040b0a7825 */ /* 0x000fcc00078e0006 */
[----:B------:R-:W3:Y:S01]  /*0740*/  LDG.E R10, desc[UR6][R10.64] ;  /* 0x000000060a0a7981 */ /* 0x000ee2000c1e1900 */
[----:B0-----:R-:W-:-:S04]  /*0750*/  IMAD.WIDE.U32 R8, R25, 0x4, R6 ;  /* 0x0000000419087825 */ /* 0x001fc800078e0006 */
[----:B------:R-:W-:Y:S02]  /*0760*/  IMAD.WIDE.U32 R6, R27, 0x4, R6 ;  /* 0x000000041b067825 */ /* 0x000fe400078e0006 */
[----:B------:R-:W4:Y:S04]  /*0770*/  LDG.E R8, desc[UR12][R8.64] ;  /* 0x0000000c08087981 */ /* 0x000f28000c1e1900 */
[----:B------:R-:W4:Y:S01]  /*0780*/  LDG.E R6, desc[UR14][R6.64] ;  /* 0x0000000e06067981 */ /* 0x000f22000c1e1900 */
[----:B------:R-:W-:-:S05]  /*0790*/  VIADD R14, R14, 0x10 ;  /* 0x000000100e0e7836 */ /* 0x000fca0000000000 */
[----:B------:R-:W-:Y:S02]  /*07a0*/  ISETP.NE.AND P2, PT, R14, R26, PT ;  /* 0x0000001a0e00720c */ /* 0x000fe40003f45270 */
[----:B--2---:R-:W-:-:S04]  /*07b0*/  IADD3 R15, PT, PT, R20, R15, R24 ;  /* 0x0000000f140f7210 */ /* 0x004fc80007ffe018 */
[----:B---3--:R-:W-:-:S04]  /*07c0*/  IADD3 R15, PT, PT, R10, R12, R15 ;  /* 0x0000000c0a0f7210 */ /* 0x008fc80007ffe00f */
[----:B----4-:R-:W-:-:S03]  /*07d0*/  IADD3 R15, PT, PT, R6, R8, R15 ;  /* 0x00000008060f7210 */ /* 0x010fc60007ffe00f */
[----:B------:R-:W-:Y:S05]  /*07e0*/  @P2 BRA `(.L_x_8) ;  /* 0xfffffff800e42947 */ /* 0x000fea000383ffff */
[----:B------:R-:W-:Y:S05]  /*07f0*/  BSYNC.RECONVERGENT B1 ;  /* 0x0000000000017941 */ /* 0x000fea0003800200 */
.L_x_7:
[----:B------:R-:W-:-:S07]  /*0800*/  IMAD.MOV.U32 R14, RZ, RZ, R26 ;  /* 0x000000ffff0e7224 */ /* 0x000fce00078e001a */
.L_x_6:
[----:B------:R-:W-:-:S13]  /*0810*/  ISETP.NE.AND P2, PT, R0, RZ, PT ;  /* 0x000000ff0000720c */ /* 0x000fda0003f45270 */
[----:B------:R-:W-:Y:S05]  /*0820*/  @!P2 BRA `(.L_x_9) ;  /* 0x00000004007ca947 */ /* 0x000fea0003800000 */
[----:B------:R-:W-:Y:S01]  /*0830*/  ISETP.NE.AND P2, PT, R3, RZ, PT ;  /* 0x000000ff0300720c */ /* 0x000fe20003f45270 */
[----:B------:R-:W-:-:S12]  /*0840*/  @!P0 BRA `(.L_x_10) ;  /* 0x0000000000a48947 */ /* 0x000fd80003800000 */
[----:B------:R-:W1:Y:S01]  /*0850*/  LDCU UR4, c[0x0][0x388] ;  /* 0x00007100ff0477ac */ /* 0x000e620008000800 */
[----:B------:R-:W2:Y:S01]  /*0860*/  LDC.64 R6, c[0x0][0x380] ;  /* 0x0000e000ff067b82 */ /* 0x000ea20000000a00 */
[C---:B0-----:R-:W-:Y:S02]  /*0870*/  R2UR UR6, R28.reuse ;  /* 0x000000001c0672ca */ /* 0x041fe400000e0000 */
[C---:B------:R-:W-:Y:S02]  /*0880*/  R2UR UR7, R29.reuse ;  /* 0x000000001d0772ca */ /* 0x040fe400000e0000 */
[----:B------:R-:W-:Y:S02]  /*0890*/  R2UR UR8, R28 ;  /* 0x000000001c0872ca */ /* 0x000fe400000e0000 */
[----:B------:R-:W-:Y:S01]  /*08a0*/  R2UR UR9, R29 ;  /* 0x000000001d0972ca */ /* 0x000fe200000e0000 */
[----:B-1----:R-:W-:-:S04]  /*08b0*/  IMAD R11, R14, UR4, R5 ;  /* 0x000000040e0b7c24 */ /* 0x002fc8000f8e0205 */
[C---:B------:R-:W-:Y:S02]  /*08c0*/  VIADD R13, R11.reuse, UR4 ;  /* 0x000000040b0d7c36 */ /* 0x040fe40008000000 */
[----:B--2---:R-:W-:-:S04]  /*08d0*/  IMAD.WIDE.U32 R10, R11, 0x4, R6 ;  /* 0x000000040b0a7825 */ /* 0x004fc800078e0006 */
[C---:B------:R-:W-:Y:S02]  /*08e0*/  IMAD.WIDE.U32 R8, R13.reuse, 0x4, R6 ;  /* 0x000000040d087825 */ /* 0x040fe400078e0006 */
[----:B------:R0:W2:Y:S04]  /*08f0*/  LDG.E R10, desc[UR6][R10.64] ;  /* 0x000000060a0a7981 */ /* 0x0000a8000c1e1900 */
[----:B------:R1:W2:Y:S01]  /*0900*/  LDG.E R8, desc[UR8][R8.64] ;  /* 0x0000000808087981 */ /* 0x0002a2000c1e1900 */
[----:B------:R-:W-:Y:S01]  /*0910*/  VIADD R13, R13, UR4 ;  /* 0x000000040d0d7c36 */ /* 0x000fe20008000000 */
[----:B------:R-:W-:Y:S02]  /*0920*/  R2UR UR10, R28 ;  /* 0x000000001c0a72ca */ /* 0x000fe400000e0000 */
[----:B------:R-:W-:Y:S01]  /*0930*/  R2UR UR11, R29 ;  /* 0x000000001d0b72ca */ /* 0x000fe200000e0000 */
[----:B------:R-:W-:-:S02]  /*0940*/  VIADD R21, R13, UR4 ;  /* 0x000000040d157c36 */ /* 0x000fc40008000000 */
[----:B------:R-:W-:-:S04]  /*0950*/  IMAD.WIDE.U32 R24, R13, 0x4, R6 ;  /* 0x000000040d187825 */ /* 0x000fc800078e0006 */
[C---:B------:R-:W-:Y:S01]  /*0960*/  VIADD R13, R21.reuse, UR4 ;  /* 0x00000004150d7c36 */ /* 0x040fe20008000000 */
[C---:B------:R-:W-:Y:S01]  /*0970*/  R2UR UR12, R28.reuse ;  /* 0x000000001c0c72ca */ /* 0x040fe200000e0000 */
[----:B------:R3:W4:Y:S01]  /*0980*/  LDG.E R24, desc[UR6][R24.64] ;  /* 0x0000000618187981 */ /* 0x000722000c1e1900 */
[--C-:B------:R-:W-:Y:S01]  /*0990*/  IMAD.WIDE.U32 R20, R21, 0x4, R6.reuse ;  /* 0x0000000415147825 */ /* 0x100fe200078e0006 */
[----:B------:R-:W-:Y:S02]  /*09a0*/  R2UR UR13, R29 ;  /* 0x000000001d0d72ca */ /* 0x000fe400000e0000 */
[----:B------:R-:W-:Y:S01]  /*09b0*/  R2UR UR14, R28 ;  /* 0x000000001c0e72ca */ /* 0x000fe200000e0000 */
[----:B0-----:R-:W-:Y:S01]  /*09c0*/  VIADD R11, R13, UR4 ;  /* 0x000000040d0b7c36 */ /* 0x001fe20008000000 */
[----:B------:R-:W-:Y:S01]  /*09d0*/  R2UR UR15, R29 ;  /* 0x000000001d0f72ca */ /* 0x000fe200000e0000 */
[----:B------:R-:W-:Y:S01]  /*09e0*/  IMAD.WIDE.U32 R12, R13, 0x4, R6 ;  /* 0x000000040d0c7825 */ /* 0x000fe200078e0006 */
[----:B------:R-:W4:Y:S03]  /*09f0*/  LDG.E R20, desc[UR8][R20.64] ;  /* 0x0000000814147981 */ /* 0x000f26000c1e1900 */
[----:B-1----:R-:W-:-:S02]  /*0a00*/  VIADD R9, R11, UR4 ;  /* 0x000000040b097c36 */ /* 0x002fc40008000000 */
[----:B------:R-:W5:Y:S02]  /*0a10*/  LDG.E R12, desc[UR10][R12.64] ;  /* 0x0000000a0c0c7981 */ /* 0x000f64000c1e1900 */
[----:B---3--:R-:W-:Y:S01]  /*0a20*/  VIADD R25, R9, UR4 ;  /* 0x0000000409197c36 */ /* 0x008fe20008000000 */
[----:B--2---:R-:W-:Y:S01]  /*0a30*/  IADD3 R15, PT, PT, R8, R10, R15 ;  /* 0x0000000a080f7210 */ /* 0x004fe20007ffe00f */
[----:B------:R-:W-:-:S04]  /*0a40*/  IMAD.WIDE.U32 R10, R11, 0x4, R6 ;  /* 0x000000040b0a7825 */ /* 0x000fc800078e0006 */
[--C-:B------:R-:W-:Y:S02]  /*0a50*/  IMAD.WIDE.U32 R8, R9, 0x4, R6.reuse ;  /* 0x0000000409087825 */ /* 0x100fe400078e0006 */
[----:B------:R-:W5:Y:S02]  /*0a60*/  LDG.E R10, desc[UR6][R10.64] ;  /* 0x000000060a0a7981 */ /* 0x000f64000c1e1900 */
[----:B------:R-:W-:Y:S02]  /*0a70*/  IMAD.WIDE.U32 R6, R25, 0x4, R6 ;  /* 0x0000000419067825 */ /* 0x000fe400078e0006 */
[----:B------:R-:W2:Y:S04]  /*0a80*/  LDG.E R8, desc[UR12][R8.64] ;  /* 0x0000000c08087981 */ /* 0x000ea8000c1e1900 */
[----:B------:R-:W2:Y:S01]  /*0a90*/  LDG.E R6, desc[UR14][R6.64] ;  /* 0x0000000e06067981 */ /* 0x000ea2000c1e1900 */
[----:B----4-:R-:W-:-:S02]  /*0aa0*/  IADD3 R15, PT, PT, R20, R24, R15 ;  /* 0x00000018140f7210 */ /* 0x010fc40007ffe00f */
[----:B------:R-:W-:Y:S02]  /*0ab0*/  IADD3 R14, PT, PT, R14, 0x8, RZ ;  /* 0x000000080e0e7810 */ /* 0x000fe40007ffe0ff */
[----:B-----5:R-:W-:-:S04]  /*0ac0*/  IADD3 R15, PT, PT, R10, R12, R15 ;  /* 0x0000000c0a0f7210 */ /* 0x020fc80007ffe00f */
[----:B--2---:R-:W-:-:S07]  /*0ad0*/  IADD3 R15, PT, PT, R6, R8, R15 ;  /* 0x00000008060f7210 */ /* 0x004fce0007ffe00f */
.L_x_10:
[----:B------:R-:W-:Y:S05]  /*0ae0*/  @!P2 BRA `(.L_x_9) ;  /* 0x0000000000cca947 */ /* 0x000fea0003800000 */
[----:B------:R-:W-:Y:S01]  /*0af0*/  ISETP.NE.AND P2, PT, R4, RZ, PT ;  /* 0x000000ff0400720c */ /* 0x000fe20003f45270 */
[----:B------:R-:W-:-:S12]  /*0b00*/  @!P1 BRA `(.L_x_11) ;  /* 0x0000000000649947 */ /* 0x000fd80003800000 */
        /* <DEDUP_REMOVED lines=15> */
[----:B------:R-:W2:Y:S03]  /*0c00*/  LDG.E R12, desc[UR6][R12.64] ;  /* 0x000000060c0c7981 */ /* 0x000ea6000c1e1900 */
[C---:B------:R-:W-:Y:S02]  /*0c10*/  VIADD R21, R11.reuse, UR4 ;  /* 0x000000040b157c36 */ /* 0x040fe40008000000 */
[--C-:B------:R-:W-:Y:S01]  /*0c20*/  IMAD.WIDE.U32 R10, R11, 0x4, R6.reuse ;  /* 0x000000040b0a7825 */ /* 0x100fe200078e0006 */
[----:B------:R-:W2:Y:S03]  /*0c30*/  LDG.E R8, desc[UR8][R8.64] ;  /* 0x0000000808087981 */ /* 0x000ea6000c1e1900 */
[----:B------:R-:W-:-:S02]  /*0c40*/  IMAD.WIDE.U32 R6, R21, 0x4, R6 ;  /* 0x0000000415067825 */ /* 0x000fc400078e0006 */
[----:B------:R-:W3:Y:S04]  /*0c50*/  LDG.E R10, desc[UR10][R10.64] ;  /* 0x0000000a0a0a7981 */ /* 0x000ee8000c1e1900 */
[----:B------:R-:W3:Y:S01]  /*0c60*/  LDG.E R6, desc[UR12][R6.64] ;  /* 0x0000000c06067981 */ /* 0x000ee2000c1e1900 */
[----:B------:R-:W-:Y:S01]  /*0c70*/  VIADD R14, R14, 0x4 ;  /* 0x000000040e0e7836 */ /* 0x000fe20000000000 */
[----:B--2---:R-:W-:-:S04]  /*0c80*/  IADD3 R15, PT, PT, R8, R12, R15 ;  /* 0x0000000c080f7210 */ /* 0x004fc80007ffe00f */
[----:B---3--:R-:W-:-:S07]  /*0c90*/  IADD3 R15, PT, PT, R6, R10, R15 ;  /* 0x0000000a060f7210 */ /* 0x008fce0007ffe00f */
.L_x_11:
[----:B------:R-:W-:Y:S05]  /*0ca0*/  @!P2 BRA `(.L_x_9) ;  /* 0x00000000005ca947 */ /* 0x000fea0003800000 */
[----:B------:R-:W1:Y:S01]  /*0cb0*/  LDC.64 R6, c[0x0][0x380] ;  /* 0x0000e000ff067b82 */ /* 0x000e620000000a00 */
[----:B------:R-:W2:Y:S01]  /*0cc0*/  LDCU UR4, c[0x0][0x388] ;  /* 0x00007100ff0477ac */ /* 0x000ea20008000800 */
[----:B0-----:R-:W-:Y:S02]  /*0cd0*/  R2UR UR6, R28 ;  /* 0x000000001c0672ca */ /* 0x001fe400000e0000 */
[----:B------:R-:W-:Y:S01]  /*0ce0*/  R2UR UR7, R29 ;  /* 0x000000001d0772ca */ /* 0x000fe200000e0000 */
[----:B--2---:R-:W-:-:S04]  /*0cf0*/  IMAD R11, R14, UR4, R5 ;  /* 0x000000040e0b7c24 */ /* 0x004fc8000f8e0205 */
[----:B-1----:R-:W-:-:S08]  /*0d00*/  IMAD.WIDE.U32 R8, R11, 0x4, R6 ;  /* 0x000000040b087825 */ /* 0x002fd000078e0006 */
[----:B------:R-:W2:Y:S01]  /*0d10*/  LDG.E R8, desc[UR6][R8.64] ;  /* 0x0000000608087981 */ /* 0x000ea2000c1e1900 */
[----:B------:R-:W-:Y:S01]  /*0d20*/  ISETP.NE.AND P2, PT, R4, 0x1, PT ;  /* 0x000000010400780c */ /* 0x000fe20003f45270 */
[----:B--2---:R-:W-:-:S12]  /*0d30*/  IMAD.IADD R15, R15, 0x1, R8 ;  /* 0x000000010f0f7824 */ /* 0x004fd800078e0208 */
[----:B------:R-:W-:Y:S05]  /*0d40*/  @!P2 BRA `(.L_x_9) ;  /* 0x000000000034a947 */ /* 0x000fea0003800000 */
[----:B------:R-:W-:Y:S01]  /*0d50*/  ISETP.NE.AND P2, PT, R4, 0x2, PT ;  /* 0x000000020400780c */ /* 0x000fe20003f45270 */
[----:B------:R-:W-:Y:S01]  /*0d60*/  VIADD R9, R11, UR4 ;  /* 0x000000040b097c36 */ /* 0x000fe20008000000 */
[----:B------:R-:W-:Y:S02]  /*0d70*/  R2UR UR6, R28 ;  /* 0x000000001c0672ca */ /* 0x000fe400000e0000 */
[----:B------:R-:W-:-:S09]  /*0d80*/  R2UR UR7, R29 ;  /* 0x000000001d0772ca */ /* 0x000fd200000e0000 */
[----:B------:R-:W-:Y:S01]  /*0d90*/  @P2 R2UR UR8, R28 ;  /* 0x000000001c0822ca */ /* 0x000fe200000e0000 */
[----:B------:R-:W-:Y:S01]  /*0da0*/  @P2 VIADD R11, R9, UR4 ;  /* 0x00000004090b2c36 */ /* 0x000fe20008000000 */
[----:B------:R-:W-:Y:S01]  /*0db0*/  @P2 R2UR UR9, R29 ;  /* 0x000000001d0922ca */ /* 0x000fe200000e0000 */
[----:B------:R-:W-:-:S04]  /*0dc0*/  IMAD.WIDE.U32 R8, R9, 0x4, R6 ;  /* 0x0000000409087825 */ /* 0x000fc800078e0006 */
[----:B------:R-:W-:Y:S02]  /*0dd0*/  @P2 IMAD.WIDE.U32 R6, R11, 0x4, R6 ;  /* 0x000000040b062825 */ /* 0x000fe400078e0006 */
[----:B------:R-:W2:Y:S06]  /*0de0*/  LDG.E R8, desc[UR6][R8.64] ;  /* 0x0000000608087981 */ /* 0x000eac000c1e1900 */
[----:B------:R-:W3:Y:S01]  /*0df0*/  @P2 LDG.E R6, desc[UR8][R6.64] ;  /* 0x0000000806062981 */ /* 0x000ee2000c1e1900 */
[----:B--2---:R-:W-:-:S04]  /*0e00*/  IMAD.IADD R15, R15, 0x1, R8 ;  /* 0x000000010f0f7824 */ /* 0x004fc800078e0208 */
[----:B---3--:R-:W-:-:S07]  /*0e10*/  @P2 IMAD.IADD R15, R15, 0x1, R6 ;  /* 0x000000010f0f2824 */ /* 0x008fce00078e0206 */
.L_x_9:
[----:B------:R-:W1:Y:S01]  /*0e20*/  LDCU UR4, c[0x0][0x388] ;  /* 0x00007100ff0477ac */ /* 0x000e620008000800 */
[----:B------:R-:W-:Y:S01]  /*0e30*/  IMAD.WIDE.U32 R6, R5, 0x4, R18 ;  /* 0x0000000405067825 */ /* 0x000fe200078e0012 */
[----:B0-----:R-:W-:Y:S02]  /*0e40*/  R2UR UR6, R28 ;  /* 0x000000001c0672ca */ /* 0x001fe400000e0000 */
[----:B------:R-:W-:Y:S01]  /*0e50*/  R2UR UR7, R29 ;  /* 0x000000001d0772ca */ /* 0x000fe200000e0000 */
[----:B------:R-:W-:-:S12]  /*0e60*/  VIADD R5, R5, 0x1 ;  /* 0x0000000105057836 */ /* 0x000fd80000000000 */
[----:B------:R2:W-:Y:S01]  /*0e70*/  ST.E desc[UR6][R6.64], R15 ;  /* 0x0000000f06007985 */ /* 0x0005e2000c101906 */
[----:B-1----:R-:W-:-:S13]  /*0e80*/  ISETP.NE.AND P2, PT, R5, UR4, PT ;  /* 0x0000000405007c0c */ /* 0x002fda000bf45270 */
[----:B--2---:R-:W-:Y:S05]  /*0e90*/  @P2 BRA `(.L_x_12) ;  /* 0xfffffff400202947 */ /* 0x004fea000383ffff */
[----:B------:R-:W-:Y:S05]  /*0ea0*/  BSYNC.RECONVERGENT B0 ;  /* 0x0000000000007941 */ /* 0x000fea0003800200 */
.L_x_5:
[----:B------:R-:W-:Y:S01]  /*0eb0*/  MOV R8, 0x0 ;  /* 0x0000000000087802 */ /* 0x000fe20000000f00 */
[----:B------:R-:W0:Y:S01]  /*0ec0*/  LDCU.64 UR4, c[0x4][0x28] ;  /* 0x01000500ff0477ac */ /* 0x000e220008000a00 */
[----:B------:R-:W-:-:S04]  /*0ed0*/  CS2R R6, SRZ ;  /* 0x0000000000067805 */ /* 0x000fc8000001ff00 */
[----:B------:R-:W1:Y:S01]  /*0ee0*/  LDC.64 R8, c[0x4][R8] ;  /* 0x0100000008087b82 */ /* 0x000e620000000a00 */
[----:B0-----:R-:W-:Y:S02]  /*0ef0*/  IMAD.U32 R4, RZ, RZ, UR4 ;  /* 0x00000004ff047e24 */ /* 0x001fe4000f8e00ff */
[----:B------:R-:W-:-:S07]  /*0f00*/  IMAD.U32 R5, RZ, RZ, UR5 ;  /* 0x00000005ff057e24 */ /* 0x000fce000f8e00ff */
[----:B------:R-:W-:-:S07]  /*0f10*/  LEPC R20, `(.L_x_13) ;  /* 0x000000001014794e */ /* 0x000fce0000000000 */
[----:B-1----:R-:W-:Y:S05]  /*0f20*/  CALL.ABS.NOINC R8 ;  /* 0x0000000008007343 */ /* 0x002fea0003c00000 */
.L_x_13:
[----:B------:R-:W-:Y:S01]  /*0f30*/  ISETP.GE.U32.AND P6, PT, R23, 0xf, PT ;  /* 0x0000000f1700780c */ /* 0x000fe20003fc6070 */
[----:B------:R-:W-:-:S12]  /*0f40*/  IMAD.MOV.U32 R25, RZ, RZ, RZ ;  /* 0x000000ffff197224 */ /* 0x000fd800078e00ff */
[----:B------:R-:W-:Y:S05]  /*0f50*/  @!P6 BRA `(.L_x_14) ;  /* 0x0000000c0040e947 */ /* 0x000fea0003800000 */
[----:B------:R-:W-:Y:S01]  /*0f60*/  BSSY.RECONVERGENT B6, `(.L_x_15) ;  /* 0x00000ce000067945 */ /* 0x000fe20003800200 */
[----:B------:R-:W-:-:S07]  /*0f70*/  IMAD.MOV.U32 R25, RZ, RZ, RZ ;  /* 0x000000ffff197224 */ /* 0x000fce00078e00ff */
.L_x_32:
[----:B------:R-:W-:Y:S01]  /*0f80*/  R2UR UR4, R28 ;  /* 0x000000001c0472ca */ /* 0x000fe200000e0000 */
[----:B------:R-:W-:Y:S01]  /*0f90*/  IMAD.WIDE.U32 R30, R25, 0x4, R18 ;  /* 0x00000004191e7825 */ /* 0x000fe200078e0012 */
[----:B------:R-:W-:-:S13]  /*0fa0*/  R2UR UR5, R29 ;  /* 0x000000001d0572ca */ /* 0x000fda00000e0000 */
[----:B------:R-:W2:Y:S01]  /*0fb0*/  LD.E R0, desc[UR4][R30.64] ;  /* 0x000000041e007980 */ /* 0x000ea2000c101900 */
[----:B------:R-:W0:Y:S01]  /*0fc0*/  LDCU UR4, c[0x0][0x2f8] ;  /* 0x00005f00ff0477ac */ /* 0x000e220008000800 */
[----:B------:R-:W-:Y:S01]  /*0fd0*/  MOV R8, 0x0 ;  /* 0x0000000000087802 */ /* 0x000fe20000000f00 */
[----:B------:R-:W-:Y:S02]  /*0fe0*/  VIADD R25, R25, 0x10 ;  /* 0x0000001019197836 */ /* 0x000fe40000000000 */
[----:B------:R-:W-:Y:S02]  /*0ff0*/  IMAD.MOV.U32 R6, RZ, RZ, R22 ;  /* 0x000000ffff067224 */ /* 0x000fe400078e0016 */
[----:B------:R-:W-:Y:S01]  /*1000*/  IMAD.MOV.U32 R7, RZ, RZ, R2 ;  /* 0x000000ffff077224 */ /* 0x000fe200078e0002 */
[----:B------:R-:W1:Y:S01]  /*1010*/  LDC.64 R8, c[0x4][R8] ;  /* 0x0100000008087b82 */ /* 0x000e620000000a00 */
[----:B------:R-:W-:-:S04]  /*1020*/  ISETP.NE.AND P0, PT, R25, R26, PT ;  /* 0x0000001a1900720c */ /* 0x000fc80003f05270 */
[----:B------:R-:W-:Y:S01]  /*1030*/  P2R R27, PR, RZ, 0x1 ;  /* 0x00000001ff1b7803 */ /* 0x000fe20000000000 */
[----:B0-----:R-:W-:Y:S01]  /*1040*/  VIADD R3, R22, -UR4 ;  /* 0x8000000416037c36 */ /* 0x001fe20008000000 */
[----:B------:R-:W0:Y:S02]  /*1050*/  LDCU.64 UR4, c[0x4][0x18] ;  /* 0x01000300ff0477ac */ /* 0x000e240008000a00 */
[----:B0-----:R-:W-:Y:S02]  /*1060*/  IMAD.U32 R4, RZ, RZ, UR4 ;  /* 0x00000004ff047e24 */ /* 0x001fe4000f8e00ff */
[----:B------:R-:W-:Y:S01]  /*1070*/  IMAD.U32 R5, RZ, RZ, UR5 ;  /* 0x00000005ff057e24 */ /* 0x000fe2000f8e00ff */
[----:B-12---:R0:W-:Y:S06]  /*1080*/  STL [R3], R0 ;  /* 0x0000000003007387 */ /* 0x0061ec0000100800 */
[----:B------:R-:W-:-:S07]  /*1090*/  LEPC R20, `(.L_x_16) ;  /* 0x000000001014794e */ /* 0x000fce0000000000 */
[----:B0-----:R-:W-:Y:S05]  /*10a0*/  CALL.ABS.NOINC R8 ;  /* 0x0000000008007343 */ /* 0x001fea0003c00000 */
.L_x_16:
[----:B------:R-:W-:Y:S02]  /*10b0*/  R2UR UR4, R28 ;  /* 0x000000001c0472ca */ /* 0x000fe400000e0000 */
[----:B------:R-:W-:-:S13]  /*10c0*/  R2UR UR5, R29 ;  /* 0x000000001d0572ca */ /* 0x000fda00000e0000 */
[----:B------:R-:W2:Y:S01]  /*10d0*/  LD.E R3, desc[UR4][R30.64+0x4] ;  /* 0x000004041e037980 */ /* 0x000ea2000c101900 */
[----:B------:R-:W0:Y:S01]  /*10e0*/  LDCU UR4, c[0x0][0x2f8] ;  /* 0x00005f00ff0477ac */ /* 0x000e220008000800 */
[----:B------:R-:W-:Y:S01]  /*10f0*/  MOV R23, 0x0 ;  /* 0x0000000000177802 */ /* 0x000fe20000000f00 */
[----:B------:R-:W-:Y:S02]  /*1100*/  IMAD.MOV.U32 R6, RZ, RZ, R22 ;  /* 0x000000ffff067224 */ /* 0x000fe400078e0016 */
[----:B------:R-:W-:Y:S01]  /*1110*/  IMAD.MOV.U32 R7, RZ, RZ, R2 ;  /* 0x000000ffff077224 */ /* 0x000fe200078e0002 */
[----:B------:R1:W3:Y:S01]  /*1120*/  LDC.64 R8, c[0x4][R23] ;  /* 0x0100000017087b82 */ /* 0x0002e20000000a00 */
[----:B0-----:R-:W-:Y:S01]  /*1130*/  VIADD R24, R22, -UR4 ;  /* 0x8000000416187c36 */ /* 0x001fe20008000000 */
[----:B------:R-:W0:Y:S02]  /*1140*/  LDCU.64 UR4, c[0x4][0x18] ;  /* 0x01000300ff0477ac */ /* 0x000e240008000a00 */
[----:B0-----:R-:W-:-:S02]  /*1150*/  IMAD.U32 R4, RZ, RZ, UR4 ;  /* 0x00000004ff047e24 */ /* 0x001fc4000f8e00ff */
[----:B------:R-:W-:Y:S01]  /*1160*/  IMAD.U32 R5, RZ, RZ, UR5 ;  /* 0x00000005ff057e24 */ /* 0x000fe2000f8e00ff */
[----:B--23--:R1:W-:Y:S06]  /*1170*/  STL [R24], R3 ;  /* 0x0000000318007387 */ /* 0x00c3ec0000100800 */
[----:B------:R-:W-:-:S07]  /*1180*/  LEPC R20, `(.L_x_17) ;  /* 0x000000001014794e */ /* 0x000fce0000000000 */
[----:B-1----:R-:W-:Y:S05]  /*1190*/  CALL.ABS.NOINC R8 ;  /* 0x0000000008007343 */ /* 0x002fea0003c00000 */
.L_x_17:
[----:B------:R-:W-:Y:S02]  /*11a0*/  R2UR UR4, R28 ;  /* 0x000000001c0472ca */ /* 0x000fe400000e0000 */
[----:B------:R-:W-:-:S13]  /*11b0*/  R2UR UR5, R29 ;  /* 0x000000001d0572ca */ /* 0x000fda00000e0000 */
[----:B------:R-:W2:Y:S01]  /*11c0*/  LD.E R3, desc[UR4][R30.64+0x8] ;  /* 0x000008041e037980 */ /* 0x000ea2000c101900 */
[----:B------:R0:W1:Y:S01]  /*11d0*/  LDC.64 R8, c[0x4][R23] ;  /* 0x0100000017087b82 */ /* 0x0000620000000a00 */
[----:B------:R-:W3:Y:S01]  /*11e0*/  LDCU.64 UR4, c[0x4][0x18] ;  /* 0x01000300ff0477ac */ /* 0x000ee20008000a00 */
[----:B------:R-:W-:Y:S02]  /*11f0*/  IMAD.MOV.U32 R6, RZ, RZ, R22 ;  /* 0x000000ffff067224 */ /* 0x000fe400078e0016 */
[----:B------:R-:W-:Y:S02]  /*1200*/  IMAD.MOV.U32 R7, RZ, RZ, R2 ;  /* 0x000000ffff077224 */ /* 0x000fe400078e0002 */
[----:B---3--:R-:W-:Y:S02]  /*1210*/  IMAD.U32 R4, RZ, RZ, UR4 ;  /* 0x00000004ff047e24 */ /* 0x008fe4000f8e00ff */
[----:B------:R-:W-:Y:S01]  /*1220*/  IMAD.U32 R5, RZ, RZ, UR5 ;  /* 0x00000005ff057e24 */ /* 0x000fe2000f8e00ff */
[----:B-12---:R0:W-:Y:S06]  /*1230*/  STL [R24], R3 ;  /* 0x0000000318007387 */ /* 0x0061ec0000100800 */
[----:B------:R-:W-:-:S07]  /*1240*/  LEPC R20, `(.L_x_18) ;  /* 0x000000001014794e */ /* 0x000fce0000000000 */
[----:B0-----:R-:W-:Y:S05]  /*1250*/  CALL.ABS.NOINC R8 ;  /* 0x0000000008007343 */ /* 0x001fea0003c00000 */
.L_x_18:
        /* <DEDUP_REMOVED lines=12> */
.L_x_19:
        /* <DEDUP_REMOVED lines=12> */
.L_x_20:
[----:B------:R-:W-:Y:S02]  /*13e0*/  R2UR UR4, R28 ;  /* 0x000000001c0472ca */ /* 0x000fe400000e0000 */
[----:B------:R-:W-:-:S13]  /*13f0*/  R2UR UR5, R29 ;  /* 0x000000001d0572ca */ /* 0x000fda00000e0000 */
[----:B------:R-:W2:Y:S01]  /*1400*/  LD.E R3, desc[UR4][R30.64+0x14] ;  /* 0x000014041e037980 */ /* 0x000ea2000c101900 */
[----:B------:R0:W1:Y:S01]  /*1410*/  LDC.64 R8, c[0x4][R23] ;  /* 0x0100000017087b82 */ /* 0x0000620000000a00 */
[----:B------:R-:W3:Y:S01]  /*1420*/  LDCU.64 UR4, c[0x4][0x18] ;  /* 0x01000300ff0477ac */ /* 0x000ee20008000a00 */
[----:B------:R-:W-:Y:S01]  /*1430*/  MOV R6, R22 ;  /* 0x0000001600067202 */ /* 0x000fe20000000f00 */
[----:B------:R-:W-:Y:S02]  /*1440*/  IMAD.MOV.U32 R7, RZ, RZ, R2 ;  /* 0x000000ffff077224 */ /* 0x000fe400078e0002 */
[----:B---3--:R-:W-:Y:S02]  /*1450*/  IMAD.U32 R4, RZ, RZ, UR4 ;  /* 0x00000004ff047e24 */ /* 0x008fe4000f8e00ff */
[----:B------:R-:W-:Y:S01]  /*1460*/  IMAD.U32 R5, RZ, RZ, UR5 ;  /* 0x00000005ff057e24 */ /* 0x000fe2000f8e00ff */
[----:B-12---:R0:W-:Y:S06]  /*1470*/  STL [R24], R3 ;  /* 0x0000000318007387 */ /* 0x0061ec0000100800 */
[----:B------:R-:W-:-:S07]  /*1480*/  LEPC R20, `(.L_x_21) ;  /* 0x000000001014794e */ /* 0x000fce0000000000 */
[----:B0-----:R-:W-:Y:S05]  /*1490*/  CALL.ABS.NOINC R8 ;  /* 0x0000000008007343 */ /* 0x001fea0003c00000 */
.L_x_21:
        /* <DEDUP_REMOVED lines=12> */
.L_x_22:
        /* <DEDUP_REMOVED lines=12> */
.L_x_23:
        /* <DEDUP_REMOVED lines=12> */
.L_x_24:
        /* <DEDUP_REMOVED lines=12> */
.L_x_25:
        /* <DEDUP_REMOVED lines=12> */
.L_x_26:
        /* <DEDUP_REMOVED lines=12> */
.L_x_27:
        /* <DEDUP_REMOVED lines=12> */
.L_x_28:
        /* <DEDUP_REMOVED lines=12> */
.L_x_29:
        /* <DEDUP_REMOVED lines=12> */
.L_x_30:
        /* <DEDUP_REMOVED lines=12> */
.L_x_31:
[----:B------:R-:W-:-:S13]  /*1c20*/  ISETP.NE.AND P6, PT, R27, RZ, PT ;  /* 0x000000ff1b00720c */ /* 0x000fda0003fc5270 */
[----:B------:R-:W-:Y:S05]  /*1c30*/  @P6 BRA `(.L_x_32) ;  /* 0xfffffff000d06947 */ /* 0x000fea000383ffff */
[----:B------:R-:W-:Y:S05]  /*1c40*/  BSYNC.RECONVERGENT B6 ;  /* 0x0000000000067941 */ /* 0x000fea0003800200 */
.L_x_15:
[----:B------:R-:W-:-:S07]  /*1c50*/  IMAD.MOV.U32 R25, RZ, RZ, R26 ;  /* 0x000000ffff197224 */ /* 0x000fce00078e001a */
.L_x_14:
[----:B------:R-:W0:Y:S02]  /*1c60*/  LDC R24, c[0x0][0x388] ;  /* 0x0000e200ff187b82 */ /* 0x000e240000000800 */
[----:B0-----:R-:W-:-:S04]  /*1c70*/  LOP3.LUT R0, R24, 0xf, RZ, 0xc0, !PT ;  /* 0x0000000f18007812 */ /* 0x001fc800078ec0ff */
[----:B------:R-:W-:-:S13]  /*1c80*/  ISETP.NE.AND P0, PT, R0, RZ, PT ;  /* 0x000000ff0000720c */ /* 0x000fda0003f05270 */
[----:B------:R-:W-:Y:S05]  /*1c90*/  @!P0 BRA `(.L_x_33) ;  /* 0x0000000c00048947 */ /* 0x000fea0003800000 */
[----:B------:R-:W-:-:S13]  /*1ca0*/  ISETP.GE.U32.AND P0, PT, R0, 0x8, PT ;  /* 0x000000080000780c */ /* 0x000fda0003f06070 */
[----:B------:R-:W-:Y:S05]  /*1cb0*/  @!P0 BRA `(.L_x_34) ;  /* 0x0000000400908947 */ /* 0x000fea0003800000 */
[----:B------:R-:W-:Y:S01]  /*1cc0*/  R2UR UR4, R28 ;  /* 0x000000001c0472ca */ /* 0x000fe200000e0000 */
[----:B------:R-:W-:Y:S01]  /*1cd0*/  IMAD.WIDE.U32 R26, R25, 0x4, R18 ;  /* 0x00000004191a7825 */ /* 0x000fe200078e0012 */
[----:B------:R-:W-:-:S13]  /*1ce0*/  R2UR UR5, R29 ;  /* 0x000000001d0572ca */ /* 0x000fda00000e0000 */
[----:B------:R-:W2:Y:S01]  /*1cf0*/  LD.E R0, desc[UR4][R26.64] ;  /* 0x000000041a007980 */ /* 0x000ea2000c101900 */
[----:B------:R-:W-:Y:S01]  /*1d00*/  MOV R8, 0x0 ;  /* 0x0000000000087802 */ /* 0x000fe20000000f00 */
[----:B------:R-:W0:Y:S01]  /*1d10*/  LDCU.64 UR4, c[0x4][0x18] ;  /* 0x01000300ff0477ac */ /* 0x000e220008000a00 */
[----:B------:R-:W-:Y:S02]  /*1d20*/  IMAD.MOV.U32 R6, RZ, RZ, R22 ;  /* 0x000000ffff067224 */ /* 0x000fe400078e0016 */
[----:B------:R-:W-:Y:S02]  /*1d30*/  IMAD.MOV.U32 R7, RZ, RZ, R2 ;  /* 0x000000ffff077224 */ /* 0x000fe400078e0002 */
[----:B------:R-:W1:Y:S01]  /*1d40*/  LDC.64 R8, c[0x4][R8] ;  /* 0x0100000008087b82 */ /* 0x000e620000000a00 */
[----:B0-----:R-:W-:Y:S02]  /*1d50*/  IMAD.U32 R4, RZ, RZ, UR4 ;  /* 0x00000004ff047e24 */ /* 0x001fe4000f8e00ff */
[----:B------:R-:W-:Y:S01]  /*1d60*/  IMAD.U32 R5, RZ, RZ, UR5 ;  /* 0x00000005ff057e24 */ /* 0x000fe2000f8e00ff */
[----:B-12---:R0:W-:Y:S06]  /*1d70*/  STL [R1], R0 ;  /* 0x0000000001007387 */ /* 0x0061ec0000100800 */
[----:B------:R-:W-:-:S07]  /*1d80*/  LEPC R20, `(.L_x_35) ;  /* 0x000000001014794e */ /* 0x000fce0000000000 */
[----:B0-----:R-:W-:Y:S05]  /*1d90*/  CALL.ABS.NOINC R8 ;  /* 0x0000000008007343 */ /* 0x001fea0003c00000 */
.L_x_35:
[----:B------:R-:W-:Y:S02]  /*1da0*/  R2UR UR4, R28 ;  /* 0x000000001c0472ca */ /* 0x000fe400000e0000 */
[----:B------:R-:W-:-:S13]  /*1db0*/  R2UR UR5, R29 ;  /* 0x000000001d0572ca */ /* 0x000fda00000e0000 */
[----:B------:R-:W2:Y:S01]  /*1dc0*/  LD.E R0, desc[UR4][R26.64+0x4] ;  /* 0x000004041a007980 */ /* 0x000ea2000c101900 */
[----:B------:R-:W-:Y:S01]  /*1dd0*/  MOV R23, 0x0 ;  /* 0x0000000000177802 */ /* 0x000fe20000000f00 */
[----:B------:R-:W0:Y:S01]  /*1de0*/  LDCU.64 UR4, c[0x4][0x18] ;  /* 0x01000300ff0477ac */ /* 0x000e220008000a00 */
[----:B------:R-:W-:Y:S02]  /*1df0*/  IMAD.MOV.U32 R6, RZ, RZ, R22 ;  /* 0x000000ffff067224 */ /* 0x000fe400078e0016 */
[----:B------:R1:W3:Y:S01]  /*1e00*/  LDC.64 R8, c[0x4][R23] ;  /* 0x0100000017087b82 */ /* 0x0002e20000000a00 */
[----:B------:R-:W-:Y:S02]  /*1e10*/  IMAD.MOV.U32 R7, RZ, RZ, R2 ;  /* 0x000000ffff077224 */ /* 0x000fe400078e0002 */
[----:B0-----:R-:W-:Y:S02]  /*1e20*/  IMAD.U32 R4, RZ, RZ, UR4 ;  /* 0x00000004ff047e24 */ /* 0x001fe4000f8e00ff */
[----:B------:R-:W-:Y:S01]  /*1e30*/  IMAD.U32 R5, RZ, RZ, UR5 ;  /* 0x00000005ff057e24 */ /* 0x000fe2000f8e00ff */
[----:B--23--:R1:W-:Y:S06]  /*1e40*/  STL [R1], R0 ;  /* 0x0000000001007387 */ /* 0x00c3ec0000100800 */
[----:B------:R-:W-:-:S07]  /*1e50*/  LEPC R20, `(.L_x_36) ;  /* 0x000000001014794e */ /* 0x000fce0000000000 */
[----:B-1----:R-:W-:Y:S05]  /*1e60*/  CALL.ABS.NOINC R8 ;  /* 0x0000000008007343 */ /* 0x002fea0003c00000 */
.L_x_36:
        /* <DEDUP_REMOVED lines=12> */
.L_x_37:
        /* <DEDUP_REMOVED lines=12> */
.L_x_38:
        /* <DEDUP_REMOVED lines=12> */
.L_x_39:
        /* <DEDUP_REMOVED lines=12> */
.L_x_40:
        /* <DEDUP_REMOVED lines=12> */
.L_x_41:
        /* <DEDUP_REMOVED lines=12> */
.L_x_42:
[----:B------:R-:W-:-:S07]  /*22f0*/  VIADD R25, R25, 0x8 ;  /* 0x0000000819197836 */ /* 0x000fce0000000000 */
.L_x_34:
[----:B------:R-:W-:-:S04]  /*2300*/  LOP3.LUT R0, R24, 0x7, RZ, 0xc0, !PT ;  /* 0x0000000718007812 */ /* 0x000fc800078ec0ff */
        /* <DEDUP_REMOVED lines=18> */
.L_x_44:
[----:B------:R-:W-:Y:S02]  /*2430*/  R2UR UR4, R28 ;  /* 0x000000001c0472ca */ /* 0x000fe400000e0000 */
[----:B------:R-:W-:-:S13]  /*2440*/  R2UR UR5, R29 ;  /* 0x000000001d0572ca */ /* 0x000fda00000e0000 */
[----:B------:R-:W2:Y:S01]  /*2450*/  LD.E R0, desc[UR4][R26.64+0x4] ;  /* 0x000004041a007980 */ /* 0x000ea2000c101900 */
[----:B------:R-:W-:Y:S01]  /*2460*/  MOV R23, 0x0 ;  /* 0x0000000000177802 */ /* 0x000fe20000000f00 */
[----:B------:R-:W0:Y:S01]  /*2470*/  LDCU.64 UR4, c[0x4][0x18] ;  /* 0x01000300ff0477ac */ /* 0x000e220008000a00 */
[----:B------:R-:W-:Y:S02]  /*2480*/  IMAD.MOV.U32 R6, RZ, RZ, R22 ;  /* 0x000000ffff067224 */ /* 0x000fe400078e0016 */
[----:B------:R1:W3:Y:S01]  /*2490*/  LDC.64 R8, c[0x4][R23] ;  /* 0x0100000017087b82 */ /* 0x0002e20000000a00 */
[----:B------:R-:W-:Y:S01]  /*24a0*/  IMAD.MOV.U32 R7, RZ, RZ, R2 ;  /* 0x000000ffff077224 */ /* 0x000fe200078e0002 */
[----:B0-----:R-:W-:Y:S01]  /*24b0*/  MOV R4, UR4 ;  /* 0x0000000400047c02 */ /* 0x001fe20008000f00 */
[----:B------:R-:W-:Y:S01]  /*24c0*/  IMAD.U32 R5, RZ, RZ, UR5 ;  /* 0x00000005ff057e24 */ /* 0x000fe2000f8e00ff */
[----:B--23--:R1:W-:Y:S06]  /*24d0*/  STL [R1], R0 ;  /* 0x0000000001007387 */ /* 0x00c3ec0000100800 */
[----:B------:R-:W-:-:S07]  /*24e0*/  LEPC R20, `(.L_x_45) ;  /* 0x000000001014794e */ /* 0x000fce0000000000 */
[----:B-1----:R-:W-:Y:S05]  /*24f0*/  CALL.ABS.NOINC R8 ;  /* 0x0000000008007343 */ /* 0x002fea0003c00000 */
.L_x_45:
        /* <DEDUP_REMOVED lines=12> */
.L_x_46:
        /* <DEDUP_REMOVED lines=12> */
.L_x_47:
[----:B------:R-:W-:-:S07]  /*2680*/  VIADD R25, R25, 0x4 ;  /* 0x0000000419197836 */ /* 0x000fce0000000000 */
.L_x_43:
[----:B------:R-:W-:-:S04]  /*2690*/  LOP3.LUT R24, R24, 0x3, RZ, 0xc0, !PT ;  /* 0x0000000318187812 */ /* 0x000fc800078ec0ff */
[----:B------:R-:W-:-:S13]  /*26a0*/  ISETP.NE.AND P0, PT, R24, RZ, PT ;  /* 0x000000ff1800720c */ /* 0x000fda0003f05270 */
[----:B------:R-:W-:Y:S05]  /*26b0*/  @!P0 BRA `(.L_x_33) ;  /* 0x00000000007c8947 */ /* 0x000fea0003800000 */
[----:B------:R-:W-:Y:S01]  /*26c0*/  BSSY.RECONVERGENT B6, `(.L_x_48) ;  /* 0x0000015000067945 */ /* 0x000fe20003800200 */
[----:B------:R-:W-:-:S07]  /*26d0*/  IMAD.MOV.U32 R23, RZ, RZ, RZ ;  /* 0x000000ffff177224 */ /* 0x000fce00078e00ff */
.L_x_51:
        /* <DEDUP_REMOVED lines=14> */
.L_x_49:
[----:B------:R-:W-:-:S05]  /*27c0*/  VIADD R23, R23, 0x1 ;  /* 0x0000000117177836 */ /* 0x000fca0000000000 */
[----:B------:R-:W-:-:S13]  /*27d0*/  ISETP.NE.AND P0, PT, R23, R24, PT ;  /* 0x000000181700720c */ /* 0x000fda0003f05270 */
[----:B------:R-:W-:Y:S05]  /*27e0*/  @!P0 BRA `(.L_x_50) ;  /* 0x0000000000088947 */ /* 0x000fea0003800000 */
[----:B------:R-:W-:Y:S01]  /*27f0*/  VIADD R25, R25, 0x1 ;  /* 0x0000000119197836 */ /* 0x000fe20000000000 */
[----:B------:R-:W-:Y:S06]  /*2800*/  BRA `(.L_x_51) ;  /* 0xfffffffc00b47947 */ /* 0x000fec000383ffff */
.L_x_50:
[----:B------:R-:W-:Y:S05]  /*2810*/  BSYNC.RECONVERGENT B6 ;  /* 0x0000000000067941 */ /* 0x000fea0003800200 */
.L_x_48:
[----:B------:R-:W-:Y:S05]  /*2820*/  BRA `(.L_x_33) ;  /* 0x0000000000207947 */ /* 0x000fea0003800000 */
.L_x_4:
[----:B------:R-:W-:Y:S01]  /*2830*/  MOV R0, 0x0 ;  /* 0x0000000000007802 */ /* 0x000fe20000000f00 */
[----:B------:R-:W1:Y:S01]  /*2840*/  LDCU.64 UR4, c[0x4][0x28] ;  /* 0x01000500ff0477ac */ /* 0x000e620008000a00 */
[----:B------:R-:W-:Y:S02]  /*2850*/  CS2R R6, SRZ ;  /* 0x0000000000067805 */ /* 0x000fe4000001ff00 */
[----:B------:R2:W3:Y:S01]  /*2860*/  LDC.64 R2, c[0x4][R0] ;  /* 0x0100000000027b82 */ /* 0x0004e20000000a00 */
[----:B-1----:R-:W-:Y:S02]  /*2870*/  IMAD.U32 R4, RZ, RZ, UR4 ;  /* 0x00000004ff047e24 */ /* 0x002fe4000f8e00ff */
[----:B--2---:R-:W-:-:S07]  /*2880*/  IMAD.U32 R5, RZ, RZ, UR5 ;  /* 0x00000005ff057e24 */ /* 0x004fce000f8e00ff */
[----:B------:R-:W-:-:S07]  /*2890*/  LEPC R20, `(.L_x_33) ;  /* 0x000000001014794e */ /* 0x000fce0000000000 */
[----:B0--3--:R-:W-:Y:S05]  /*28a0*/  CALL.ABS.NOINC R2 ;  /* 0x0000000002007343 */ /* 0x009fea0003c00000 */
.L_x_33:
[----:B------:R-:W-:Y:S01]  /*28b0*/  MOV R0, 0x0 ;  /* 0x0000000000007802 */ /* 0x000fe20000000f00 */
[----:B------:R-:W0:Y:S01]  /*28c0*/  LDCU.64 UR4, c[0x4][0x20] ;  /* 0x01000400ff0477ac */ /* 0x000e220008000a00 */
[----:B------:R-:W-:Y:S02]  /*28d0*/  CS2R R6, SRZ ;  /* 0x0000000000067805 */ /* 0x000fe4000001ff00 */
[----:B------:R1:W2:Y:S01]  /*28e0*/  LDC.64 R2, c[0x4][R0] ;  /* 0x0100000000027b82 */ /* 0x0002a20000000a00 */
[----:B0-----:R-:W-:Y:S02]  /*28f0*/  IMAD.U32 R4, RZ, RZ, UR4 ;  /* 0x00000004ff047e24 */ /* 0x001fe4000f8e00ff */
[----:B-1----:R-:W-:-:S07]  /*2900*/  IMAD.U32 R5, RZ, RZ, UR5 ;  /* 0x00000005ff057e24 */ /* 0x002fce000f8e00ff */
[----:B------:R-:W-:-:S07]  /*2910*/  LEPC R20, `(.L_x_52) ;  /* 0x000000001014794e */ /* 0x000fce0000000000 */
[----:B--2---:R-:W-:Y:S05]  /*2920*/  CALL.ABS.NOINC R2 ;  /* 0x0000000002007343 */ /* 0x004fea0003c00000 */
.L_x_52:
[----:B------:R-:W-:Y:S05]  /*2930*/  BRA `(.L_x_3) ;  /* 0x0000002400547947 */ /* 0x000fea0003800000 */
.L_x_2:
[----:B------:R-:W1:Y:S02]  /*2940*/  LDC R5, c[0x0][0x388] ;  /* 0x0000e200ff057b82 */ /* 0x000e640000000800 */
[----:B-1----:R-:W-:-:S13]  /*2950*/  ISETP.GE.AND P0, PT, R5, 0x1, PT ;  /* 0x000000010500780c */ /* 0x002fda0003f06270 */
[----:B------:R-:W-:Y:S05]  /*2960*/  @!P0 BRA `(.L_x_53) ;  /* 0x0000002400088947 */ /* 0x000fea0003800000 */
[C---:B------:R-:W-:Y:S01]  /*2970*/  LOP3.LUT R3, R5.reuse, 0x7ffffff0, RZ, 0xc0, !PT ;  /* 0x7ffffff005037812 */ /* 0x040fe200078ec0ff */
[----:B------:R-:W-:Y:S01]  /*2980*/  BSSY.RECONVERGENT B0, `(.L_x_54) ;  /* 0x00000a0000007945 */ /* 0x000fe20003800200 */
[C---:B------:R-:W-:Y:S01]  /*2990*/  VIADD R23, R5.reuse, 0xffffffff ;  /* 0xffffffff05177836 */ /* 0x040fe20000000000 */
[C---:B------:R-:W-:Y:S01]  /*29a0*/  LOP3.LUT R0, R5.reuse, 0xf, RZ, 0xc0, !PT ;  /* 0x0000000f05007812 */ /* 0x040fe200078ec0ff */
[----:B------:R-:W-:Y:S01]  /*29b0*/  IMAD.MOV.U32 R7, RZ, RZ, RZ ;  /* 0x000000ffff077224 */ /* 0x000fe200078e00ff */
[C---:B------:R-:W-:Y:S01]  /*29c0*/  LOP3.LUT R4, R5.reuse, 0x7, RZ, 0xc0, !PT ;  /* 0x0000000705047812 */ /* 0x040fe200078ec0ff */
[----:B------:R-:W-:Y:S01]  /*29d0*/  IMAD.MOV R25, RZ, RZ, -R3 ;  /* 0x000000ffff197224 */ /* 0x000fe200078e0a03 */
[----:B------:R-:W-:-:S07]  /*29e0*/  LOP3.LUT R5, R5, 0x3, RZ, 0xc0, !PT ;  /* 0x0000000305057812 */ /* 0x000fce00078ec0ff */
.L_x_61:
[----:B-1----:R-:W1:Y:S01]  /*29f0*/  LDC R6, c[0x0][0x388] ;  /* 0x0000e200ff067b82 */ /* 0x002e620000000800 */
[----:B------:R-:W-:Y:S01]  /*2a00*/  ISETP.GE.U32.AND P0, PT, R23, 0xf, PT ;  /* 0x0000000f1700780c */ /* 0x000fe20003f06070 */
[----:B------:R-:W-:Y:S02]  /*2a10*/  IMAD.MOV.U32 R12, RZ, RZ, RZ ;  /* 0x000000ffff0c7224 */ /* 0x000fe400078e00ff */
[----:B------:R-:W-:Y:S01]  /*2a20*/  IMAD.MOV.U32 R14, RZ, RZ, RZ ;  /* 0x000000ffff0e7224 */ /* 0x000fe200078e00ff */
[----:B------:R-:W-:Y:S01]  /*2a30*/  P2R R8, PR, RZ, 0x1 ;  /* 0x00000001ff087803 */ /* 0x000fe20000000000 */
[----:B-1----:R-:W-:-:S08]  /*2a40*/  IMAD R13, R7, R6, RZ ;  /* 0x00000006070d7224 */ /* 0x002fd000078e02ff */
[----:B------:R-:W-:Y:S05]  /*2a50*/  @!P0 BRA `(.L_x_55) ;  /* 0x0000000000c08947 */ /* 0x000fea0003800000 */
[----:B------:R-:W1:Y:S01]  /*2a60*/  LDC.64 R8, c[0x0][0x380] ;  /* 0x0000e000ff087b82 */ /* 0x000e620000000a00 */
[----:B------:R-:W-:Y:S01]  /*2a70*/  BSSY.RECONVERGENT B1, `(.L_x_56) ;  /* 0x000002d000017945 */ /* 0x000fe20003800200 */
[----:B------:R-:W-:Y:S02]  /*2a80*/  IMAD.MOV.U32 R14, RZ, RZ, RZ ;  /* 0x000000ffff0e7224 */ /* 0x000fe400078e00ff */
[----:B------:R-:W-:Y:S02]  /*2a90*/  IMAD.MOV.U32 R10, RZ, RZ, R25 ;  /* 0x000000ffff0a7224 */ /* 0x000fe400078e0019 */
[----:B-1----:R-:W-:-:S03]  /*2aa0*/  IMAD.WIDE.U32 R8, R13, 0x4, R8 ;  /* 0x000000040d087825 */ /* 0x002fc600078e0008 */
[----:B------:R-:W-:-:S05]  /*2ab0*/  IADD3 R11, P0, PT, R8, 0x20, RZ ;  /* 0x00000020080b7810 */ /* 0x000fca0007f1e0ff */
[----:B------:R-:W-:-:S08]  /*2ac0*/  IMAD.X R12, RZ, RZ, R9, P0 ;  /* 0x000000ffff0c7224 */ /* 0x000fd000000e0609 */
.L_x_57:
[C---:B0-----:R-:W-:Y:S01]  /*2ad0*/  R2UR UR4, R28.reuse ;  /* 0x000000001c0472ca */ /* 0x041fe200000e0000 */
[----:B------:R-:W-:Y:S01]  /*2ae0*/  IMAD.MOV.U32 R8, RZ, RZ, R11 ;  /* 0x000000ffff087224 */ /* 0x000fe200078e000b */
[C---:B------:R-:W-:Y:S01]  /*2af0*/  R2UR UR5, R29.reuse ;  /* 0x000000001d0572ca */ /* 0x040fe200000e0000 */
[----:B------:R-:W-:Y:S01]  /*2b00*/  IMAD.MOV.U32 R9, RZ, RZ, R12 ;  /* 0x000000ffff097224 */ /* 0x000fe200078e000c */
[C---:B------:R-:W-:Y:S02]  /*2b10*/  R2UR UR6, R28.reuse ;  /* 0x000000001c0672ca */ /* 0x040fe400000e0000 */
[C---:B------:R-:W-:Y:S02]  /*2b20*/  R2UR UR7, R29.reuse ;  /* 0x000000001d0772ca */ /* 0x040fe400000e0000 */
[----:B------:R-:W-:Y:S02]  /*2b30*/  R2UR UR8, R28 ;  /* 0x000000001c0872ca */ /* 0x000fe400000e0000 */
[----:B------:R-:W-:-:S02]  /*2b40*/  R2UR UR9, R29 ;  /* 0x000000001d0972ca */ /* 0x000fc400000e0000 */
[----:B------:R-:W-:Y:S02]  /*2b50*/  R2UR UR10, R28 ;  /* 0x000000001c0a72ca */ /* 0x000fe400000e0000 */
[----:B------:R-:W-:Y:S01]  /*2b60*/  R2UR UR11, R29 ;  /* 0x000000001d0b72ca */ /* 0x000fe200000e0000 */
[----:B------:R-:W2:Y:S04]  /*2b70*/  LDG.E R11, desc[UR4][R8.64+-0x20] ;  /* 0xffffe004080b7981 */ /* 0x000ea8000c1e1900 */
[----:B------:R-:W2:Y:S04]  /*2b80*/  LDG.E R12, desc[UR6][R8.64+-0x1c] ;  /* 0xffffe406080c7981 */ /* 0x000ea8000c1e1900 */
[----:B------:R-:W3:Y:S04]  /*2b90*/  LDG.E R20, desc[UR8][R8.64+-0x18] ;  /* 0xffffe80808147981 */ /* 0x000ee8000c1e1900 */
[----:B------:R-:W3:Y:S01]  /*2ba0*/  LDG.E R15, desc[UR10][R8.64+-0x14] ;  /* 0xffffec0a080f7981 */ /* 0x000ee2000c1e1900 */
[----:B--2---:R-:W-:-:S03]  /*2bb0*/  IADD3 R11, PT, PT, R12, R11, R14 ;  /* 0x0000000b0c0b7210 */ /* 0x004fc60007ffe00e */
[----:B------:R-:W2:Y:S04]  /*2bc0*/  LDG.E R12, desc[UR4][R8.64+-0x10] ;  /* 0xfffff004080c7981 */ /* 0x000ea8000c1e1900 */
[----:B------:R-:W2:Y:S01]  /*2bd0*/  LDG.E R14, desc[UR6][R8.64+-0xc] ;  /* 0xfffff406080e7981 */ /* 0x000ea2000c1e1900 */
[----:B---3--:R-:W-:-:S03]  /*2be0*/  IADD3 R11, PT, PT, R15, R20, R11 ;  /* 0x000000140f0b7210 */ /* 0x008fc60007ffe00b */
        /* <DEDUP_REMOVED lines=8> */
[----:B------:R-:W-:Y:S01]  /*2c70*/  VIADD R10, R10, 0x10 ;  /* 0x000000100a0a7836 */ /* 0x000fe20000000000 */
[----:B--2---:R-:W-:Y:S02]  /*2c80*/  IADD3 R11, PT, PT, R14, R12, R11 ;  /* 0x0000000c0e0b7210 */ /* 0x004fe40007ffe00b */
[----:B------:R-:W2:Y:S04]  /*2c90*/  LDG.E R12, desc[UR4][R8.64+0x10] ;  /* 0x00001004080c7981 */ /* 0x000ea8000c1e1900 */
[----:B------:R-:W2:Y:S01]  /*2ca0*/  LDG.E R14, desc[UR6][R8.64+0x14] ;  /* 0x00001406080e7981 */ /* 0x000ea2000c1e1900 */
[----:B---3--:R-:W-:-:S03]  /*2cb0*/  IADD3 R11, PT, PT, R15, R20, R11 ;  /* 0x000000140f0b7210 */ /* 0x008fc60007ffe00b */
[----:B------:R-:W3:Y:S04]  /*2cc0*/  LDG.E R15, desc[UR8][R8.64+0x18] ;  /* 0x00001808080f7981 */ /* 0x000ee8000c1e1900 */
[----:B------:R-:W3:Y:S01]  /*2cd0*/  LDG.E R20, desc[UR10][R8.64+0x1c] ;  /* 0x00001c0a08147981 */ /* 0x000ee2000c1e1900 */
[----:B------:R-:W-:Y:S02]  /*2ce0*/  ISETP.NE.AND P0, PT, R10, RZ, PT ;  /* 0x000000ff0a00720c */ /* 0x000fe40003f05270 */
[----:B--2---:R-:W-:Y:S02]  /*2cf0*/  IADD3 R14, PT, PT, R14, R12, R11 ;  /* 0x0000000c0e0e7210 */ /* 0x004fe40007ffe00b */
[----:B------:R-:W-:-:S05]  /*2d00*/  IADD3 R11, P1, PT, R8, 0x40, RZ ;  /* 0x00000040080b7810 */ /* 0x000fca0007f3e0ff */
[----:B------:R-:W-:Y:S01]  /*2d10*/  IMAD.X R12, RZ, RZ, R9, P1 ;  /* 0x000000ffff0c7224 */ /* 0x000fe200008e0609 */
[----:B---3--:R-:W-:-:S03]  /*2d20*/  IADD3 R14, PT, PT, R20, R15, R14 ;  /* 0x0000000f140e7210 */ /* 0x008fc60007ffe00e */
[----:B------:R-:W-:Y:S05]  /*2d30*/  @P0 BRA `(.L_x_57) ;  /* 0xfffffffc00640947 */ /* 0x000fea000383ffff */
[----:B------:R-:W-:Y:S05]  /*2d40*/  BSYNC.RECONVERGENT B1 ;  /* 0x0000000000017941 */ /* 0x000fea0003800200 */
.L_x_56:
[----:B------:R-:W-:-:S07]  /*2d50*/  IMAD.MOV.U32 R12, RZ, RZ, R3 ;  /* 0x000000ffff0c7224 */ /* 0x000fce00078e0003 */
.L_x_55:
[----:B------:R-:W-:-:S13]  /*2d60*/  ISETP.NE.AND P0, PT, R0, RZ, PT ;  /* 0x000000ff0000720c */ /* 0x000fda0003f05270 */
[----:B------:R-:W-:Y:S05]  /*2d70*/  @!P0 BRA `(.L_x_58) ;  /* 0x0000000400648947 */ /* 0x000fea0003800000 */
[----:B------:R-:W-:Y:S01]  /*2d80*/  VIADD R8, R0, 0xffffffff ;  /* 0xffffffff00087836 */ /* 0x000fe20000000000 */
[----:B------:R-:W-:-:S04]  /*2d90*/  ISETP.NE.AND P0, PT, R4, RZ, PT ;  /* 0x000000ff0400720c */ /* 0x000fc80003f05270 */
[----:B------:R-:W-:-:S13]  /*2da0*/  ISETP.GE.U32.AND P1, PT, R8, 0x7, PT ;  /* 0x000000070800780c */ /* 0x000fda0003f26070 */
[----:B------:R-:W-:Y:S05]  /*2db0*/  @!P1 BRA `(.L_x_59) ;  /* 0x0000000000849947 */ /* 0x000fea0003800000 */
[----:B------:R-:W1:Y:S01]  /*2dc0*/  LDC.64 R8, c[0x0][0x380] ;  /* 0x0000e000ff087b82 */ /* 0x000e620000000a00 */
[----:B------:R-:W2:Y:S01]  /*2dd0*/  LDCU.64 UR4, c[0x0][0x380] ;  /* 0x00007000ff0477ac */ /* 0x000ea20008000a00 */
[C---:B------:R-:W-:Y:S01]  /*2de0*/  IADD3 R15, P1, PT, R13.reuse, R12, RZ ;  /* 0x0000000c0d0f7210 */ /* 0x040fe20007f3e0ff */
[----:B------:R-:W-:Y:S01]  /*2df0*/  IMAD.IADD R11, R13, 0x1, R12 ;  /* 0x000000010d0b7824 */ /* 0x000fe200078e020c */
[C---:B0-----:R-:W-:Y:S02]  /*2e00*/  R2UR UR6, R28.reuse ;  /* 0x000000001c0672ca */ /* 0x041fe400000e0000 */
[C---:B------:R-:W-:Y:S01]  /*2e10*/  R2UR UR7, R29.reuse ;  /* 0x000000001d0772ca */ /* 0x040fe200000e0000 */
[----:B------:R-:W-:Y:S01]  /*2e20*/  IMAD.X R20, RZ, RZ, RZ, P1 ;  /* 0x000000ffff147224 */ /* 0x000fe200008e06ff */
[----:B------:R-:W-:Y:S02]  /*2e30*/  R2UR UR8, R28 ;  /* 0x000000001c0872ca */ /* 0x000fe400000e0000 */
[----:B------:R-:W-:-:S02]  /*2e40*/  R2UR UR9, R29 ;  /* 0x000000001d0972ca */ /* 0x000fc400000e0000 */
[----:B--2---:R-:W-:Y:S01]  /*2e50*/  LEA R10, P1, R15, UR4, 0x2 ;  /* 0x000000040f0a7c11 */ /* 0x004fe2000f8210ff */
[----:B-1----:R-:W-:-:S03]  /*2e60*/  IMAD.WIDE.U32 R8, R11, 0x4, R8 ;  /* 0x000000040b087825 */ /* 0x002fc600078e0008 */
[----:B------:R-:W-:-:S03]  /*2e70*/  LEA.HI.X R11, R15, UR5, R20, 0x2, P1 ;  /* 0x000000050f0b7c11 */ /* 0x000fc600088f1414 */
[----:B------:R-:W2:Y:S04]  /*2e80*/  LDG.E R9, desc[UR6][R8.64] ;  /* 0x0000000608097981 */ /* 0x000ea8000c1e1900 */
[----:B------:R-:W2:Y:S01]  /*2e90*/  LDG.E R21, desc[UR8][R10.64+0x4] ;  /* 0x000004080a157981 */ /* 0x000ea2000c1e1900 */
[C---:B------:R-:W-:Y:S02]  /*2ea0*/  R2UR UR4, R28.reuse ;  /* 0x000000001c0472ca */ /* 0x040fe400000e0000 */
[C---:B------:R-:W-:Y:S01]  /*2eb0*/  R2UR UR5, R29.reuse ;  /* 0x000000001d0572ca */ /* 0x040fe200000e0000 */
[----:B------:R-:W3:Y:S01]  /*2ec0*/  LDG.E R15, desc[UR6][R10.64+0xc] ;  /* 0x00000c060a0f7981 */ /* 0x000ee2000c1e1900 */
[C---:B------:R-:W-:Y:S02]  /*2ed0*/  R2UR UR10, R28.reuse ;  /* 0x000000001c0a72ca */ /* 0x040fe400000e0000 */
[----:B------:R-:W-:Y:S01]  /*2ee0*/  R2UR UR11, R29 ;  /* 0x000000001d0b72ca */ /* 0x000fe200000e0000 */
[----:B------:R-:W4:Y:S01]  /*2ef0*/  LDG.E R8, desc[UR8][R10.64+0x10] ;  /* 0x000010080a087981 */ /* 0x000f22000c1e1900 */
[----:B------:R-:W-:-:S02]  /*2f00*/  R2UR UR12, R28 ;  /* 0x000000001c0c72ca */ /* 0x000fc400000e0000 */
[C---:B------:R-:W-:Y:S02]  /*2f10*/  R2UR UR13, R29.reuse ;  /* 0x000000001d0d72ca */ /* 0x040fe400000e0000 */
[----:B------:R-:W-:Y:S02]  /*2f20*/  R2UR UR14, R28 ;  /* 0x000000001c0e72ca */ /* 0x000fe400000e0000 */
[----:B------:R-:W-:Y:S01]  /*2f30*/  R2UR UR15, R29 ;  /* 0x000000001d0f72ca */ /* 0x000fe200000e0000 */
[----:B------:R-:W3:Y:S08]  /*2f40*/  LDG.E R20, desc[UR4][R10.64+0x8] ;  /* 0x000008040a147981 */ /* 0x000ef0000c1e1900 */
[----:B------:R-:W5:Y:S01]  /*2f50*/  LDG.E R27, desc[UR12][R10.64+0x18] ;  /* 0x0000180c0a1b7981 */ /* 0x000f62000c1e1900 */
[----:B--2---:R-:W-:-:S03]  /*2f60*/  IADD3 R21, PT, PT, R21, R9, R14 ;  /* 0x0000000915157210 */ /* 0x004fc60007ffe00e */
[----:B------:R-:W4:Y:S04]  /*2f70*/  LDG.E R9, desc[UR10][R10.64+0x14] ;  /* 0x0000140a0a097981 */ /* 0x000f28000c1e1900 */
[----:B------:R-:W5:Y:S01]  /*2f80*/  LDG.E R14, desc[UR14][R10.64+0x1c] ;  /* 0x00001c0e0a0e7981 */ /* 0x000f62000c1e1900 */
[----:B------:R-:W-:Y:S02]  /*2f90*/  IADD3 R12, PT, PT, R12, 0x8, RZ ;  /* 0x000000080c0c7810 */ /* 0x000fe40007ffe0ff */
[----:B---3--:R-:W-:-:S04]  /*2fa0*/  IADD3 R15, PT, PT, R15, R20, R21 ;  /* 0x000000140f0f7210 */ /* 0x008fc80007ffe015 */
[----:B----4-:R-:W-:-:S04]  /*2fb0*/  IADD3 R8, PT, PT, R9, R8, R15 ;  /* 0x0000000809087210 */ /* 0x010fc80007ffe00f */
[----:B-----5:R-:W-:-:S07]  /*2fc0*/  IADD3 R14, PT, PT, R14, R27, R8 ;  /* 0x0000001b0e0e7210 */ /* 0x020fce0007ffe008 */
.L_x_59:
        /* <DEDUP_REMOVED lines=14> */
[C---:B------:R-:W-:Y:S02]  /*30b0*/  R2UR UR10, R28.reuse ;  /* 0x000000001c0a72ca */ /* 0x040fe400000e0000 */
[C---:B------:R-:W-:Y:S02]  /*30c0*/  R2UR UR11, R29.reuse ;  /* 0x000000001d0b72ca */ /* 0x040fe400000e0000 */
[----:B------:R-:W-:Y:S02]  /*30d0*/  R2UR UR12, R28 ;  /* 0x000000001c0c72ca */ /* 0x000fe400000e0000 */
[----:B------:R-:W-:Y:S02]  /*30e0*/  R2UR UR13, R29 ;  /* 0x000000001d0d72ca */ /* 0x000fe400000e0000 */
[----:B--2---:R-:W-:Y:S01]  /*30f0*/  LEA R8, P1, R15, UR4, 0x2 ;  /* 0x000000040f087c11 */ /* 0x004fe2000f8210ff */
[----:B-1----:R-:W-:-:S03]  /*3100*/  IMAD.WIDE.U32 R10, R9, 0x4, R10 ;  /* 0x00000004090a7825 */ /* 0x002fc600078e000a */
[----:B------:R-:W-:-:S03]  /*3110*/  LEA.HI.X R9, R15, UR5, R20, 0x2, P1 ;  /* 0x000000050f097c11 */ /* 0x000fc600088f1414 */
[----:B------:R-:W2:Y:S04]  /*3120*/  LDG.E R11, desc[UR6][R10.64] ;  /* 0x000000060a0b7981 */ /* 0x000ea8000c1e1900 */
[----:B------:R-:W2:Y:S04]  /*3130*/  LDG.E R15, desc[UR8][R8.64+0x4] ;  /* 0x00000408080f7981 */ /* 0x000ea8000c1e1900 */
[----:B------:R-:W3:Y:S04]  /*3140*/  LDG.E R21, desc[UR10][R8.64+0x8] ;  /* 0x0000080a08157981 */ /* 0x000ee8000c1e1900 */
[----:B------:R-:W3:Y:S01]  /*3150*/  LDG.E R20, desc[UR12][R8.64+0xc] ;  /* 0x00000c0c08147981 */ /* 0x000ee2000c1e1900 */
[----:B------:R-:W-:Y:S01]  /*3160*/  VIADD R12, R12, 0x4 ;  /* 0x000000040c0c7836 */ /* 0x000fe20000000000 */
[----:B--2---:R-:W-:-:S04]  /*3170*/  IADD3 R14, PT, PT, R15, R11, R14 ;  /* 0x0000000b0f0e7210 */ /* 0x004fc80007ffe00e */
[----:B---3--:R-:W-:-:S07]  /*3180*/  IADD3 R14, PT, PT, R20, R21, R14 ;  /* 0x00000015140e7210 */ /* 0x008fce0007ffe00e */
.L_x_60:
[----:B------:R-:W-:Y:S05]  /*3190*/  @!P0 BRA `(.L_x_58) ;  /* 0x00000000005c8947 */ /* 0x000fea0003800000 */
[----:B------:R-:W1:Y:S01]  /*31a0*/  LDC.64 R8, c[0x0][0x380] ;  /* 0x0000e000ff087b82 */ /* 0x000e620000000a00 */
[----:B0-----:R-:W-:Y:S01]  /*31b0*/  R2UR UR4, R28 ;  /* 0x000000001c0472ca */ /* 0x001fe200000e0000 */
[----:B------:R-:W-:Y:S01]  /*31c0*/  IMAD.IADD R11, R13, 0x1, R12 ;  /* 0x000000010d0b7824 */ /* 0x000fe200078e020c */
[----:B------:R-:W-:-:S03]  /*31d0*/  R2UR UR5, R29 ;  /* 0x000000001d0572ca */ /* 0x000fc600000e0000 */
[----:B-1----:R-:W-:-:S10]  /*31e0*/  IMAD.WIDE.U32 R8, R11, 0x4, R8 ;  /* 0x000000040b087825 */ /* 0x002fd400078e0008 */
[----:B------:R-:W2:Y:S01]  /*31f0*/  LDG.E R9, desc[UR4][R8.64] ;  /* 0x0000000408097981 */ /* 0x000ea2000c1e1900 */
[----:B------:R-:W-:Y:S01]  /*3200*/  ISETP.NE.AND P0, PT, R5, 0x1, PT ;  /* 0x000000010500780c */ /* 0x000fe20003f05270 */
[----:B--2---:R-:W-:-:S12]  /*3210*/  IMAD.IADD R14, R14, 0x1, R9 ;  /* 0x000000010e0e7824 */ /* 0x004fd800078e0209 */
[----:B------:R-:W-:Y:S05]  /*3220*/  @!P0 BRA `(.L_x_58) ;  /* 0x0000000000388947 */ /* 0x000fea0003800000 */
[----:B------:R-:W0:Y:S01]  /*3230*/  LDCU.64 UR4, c[0x0][0x380] ;  /* 0x00007000ff0477ac */ /* 0x000e220008000a00 */
[----:B------:R-:W-:Y:S02]  /*3240*/  ISETP.NE.AND P1, PT, R5, 0x2, PT ;  /* 0x000000020500780c */ /* 0x000fe40003f25270 */
[----:B------:R-:W-:Y:S02]  /*3250*/  IADD3 R13, P0, PT, R13, R12, RZ ;  /* 0x0000000c0d0d7210 */ /* 0x000fe40007f1e0ff */
[----:B------:R-:W-:Y:S02]  /*3260*/  R2UR UR6, R28 ;  /* 0x000000001c0672ca */ /* 0x000fe400000e0000 */
[----:B------:R-:W-:Y:S01]  /*3270*/  R2UR UR7, R29 ;  /* 0x000000001d0772ca */ /* 0x000fe200000e0000 */
[----:B------:R-:W-:-:S06]  /*3280*/  IMAD.X R10, RZ, RZ, RZ, P0 ;  /* 0x000000ffff0a7224 */ /* 0x000fcc00000e06ff */
[----:B------:R-:W-:Y:S02]  /*3290*/  @P1 R2UR UR8, R28 ;  /* 0x000000001c0812ca */ /* 0x000fe400000e0000 */
[----:B------:R-:W-:Y:S02]  /*32a0*/  @P1 R2UR UR9, R29 ;  /* 0x000000001d0912ca */ /* 0x000fe400000e0000 */
[----:B0-----:R-:W-:-:S04]  /*32b0*/  LEA R8, P0, R13, UR4, 0x2 ;  /* 0x000000040d087c11 */ /* 0x001fc8000f8010ff */
[----:B------:R-:W-:-:S05]  /*32c0*/  LEA.HI.X R9, R13, UR5, R10, 0x2, P0 ;  /* 0x000000050d097c11 */ /* 0x000fca00080f140a */
[----:B------:R-:W2:Y:S04]  /*32d0*/  LDG.E R11, desc[UR6][R8.64+0x4] ;  /* 0x00000406080b7981 */ /* 0x000ea8000c1e1900 */
[----:B------:R-:W3:Y:S01]  /*32e0*/  @P1 LDG.E R13, desc[UR8][R8.64+0x8] ;  /* 0x00000808080d1981 */ /* 0x000ee2000c1e1900 */
[----:B--2---:R-:W-:-:S04]  /*32f0*/  IMAD.IADD R14, R14, 0x1, R11 ;  /* 0x000000010e0e7824 */ /* 0x004fc800078e020b */
[----:B---3--:R-:W-:-:S07]  /*3300*/  @P1 IMAD.IADD R14, R14, 0x1, R13 ;  /* 0x000000010e0e1824 */ /* 0x008fce00078e020d */
.L_x_58:
[----:B------:R-:W-:Y:S01]  /*3310*/  IMAD.WIDE.U32 R8, R7, 0x4, R16 ;  /* 0x0000000407087825 */ /* 0x000fe200078e0010 */
[----:B0-----:R-:W-:Y:S02]  /*3320*/  R2UR UR4, R28 ;  /* 0x000000001c0472ca */ /* 0x001fe400000e0000 */
[----:B------:R-:W-:Y:S01]  /*3330*/  R2UR UR5, R29 ;  /* 0x000000001d0572ca */ /* 0x000fe200000e0000 */
[----:B------:R-:W-:-:S05]  /*3340*/  VIADD R7, R7, 0x1 ;  /* 0x0000000107077836 */ /* 0x000fca0000000000 */
[----:B------:R-:W-:-:S07]  /*3350*/  ISETP.NE.AND P0, PT, R7, R6, PT ;  /* 0x000000060700720c */ /* 0x000fce0003f05270 */
[----:B------:R1:W-:Y:S06]  /*3360*/  ST.E desc[UR4][R8.64], R14 ;  /* 0x0000000e08007985 */ /* 0x0003ec000c101904 */
[----:B------:R-:W-:Y:S05]  /*3370*/  @P0 BRA `(.L_x_61) ;  /* 0xfffffff4009c0947 */ /* 0x000fea000383ffff */
[----:B------:R-:W-:Y:S05]  /*3380*/  BSYNC.RECONVERGENT B0 ;  /* 0x0000000000007941 */ /* 0x000fea0003800200 */
.L_x_54:
[----:B-1----:R-:W-:Y:S01]  /*3390*/  MOV R8, 0x0 ;  /* 0x0000000000087802 */ /* 0x002fe20000000f00 */
[----:B------:R-:W0:Y:S01]  /*33a0*/  LDCU.64 UR4, c[0x4][0x10] ;  /* 0x01000200ff0477ac */ /* 0x000e220008000a00 */
[----:B------:R-:W-:-:S04]  /*33b0*/  CS2R R6, SRZ ;  /* 0x0000000000067805 */ /* 0x000fc8000001ff00 */
[----:B------:R-:W1:Y:S01]  /*33c0*/  LDC.64 R8, c[0x4][R8] ;  /* 0x0100000008087b82 */ /* 0x000e620000000a00 */
[----:B0-----:R-:W-:Y:S02]  /*33d0*/  IMAD.U32 R4, RZ, RZ, UR4 ;  /* 0x00000004ff047e24 */ /* 0x001fe4000f8e00ff */
[----:B------:R-:W-:-:S07]  /*33e0*/  IMAD.U32 R5, RZ, RZ, UR5 ;  /* 0x00000005ff057e24 */ /* 0x000fce000f8e00ff */
[----:B------:R-:W-:-:S07]  /*33f0*/  LEPC R20, `(.L_x_62) ;  /* 0x000000001014794e */ /* 0x000fce0000000000 */
[----:B-1----:R-:W-:Y:S05]  /*3400*/  CALL.ABS.NOINC R8 ;  /* 0x0000000008007343 */ /* 0x002fea0003c00000 */
.L_x_62:
[----:B------:R-:W-:Y:S01]  /*3410*/  ISETP.GE.U32.AND P6, PT, R23, 0xf, PT ;  /* 0x0000000f1700780c */ /* 0x000fe20003fc6070 */
[----:B------:R-:W-:-:S12]  /*3420*/  IMAD.MOV.U32 R27, RZ, RZ, RZ ;  /* 0x000000ffff1b7224 */ /* 0x000fd800078e00ff */
[----:B------:R-:W-:Y:S05]  /*3430*/  @!P6 BRA `(.L_x_63) ;  /* 0x0000000c0050e947 */ /* 0x000fea0003800000 */
[----:B------:R-:W0:Y:S01]  /*3440*/  LDCU UR4, c[0x0][0x388] ;  /* 0x00007100ff0477ac */ /* 0x000e220008000800 */
[----:B------:R-:W-:Y:S01]  /*3450*/  IADD3 R30, P0, PT, R16, 0x20, RZ ;  /* 0x00000020101e7810 */ /* 0x000fe20007f1e0ff */
[----:B------:R-:W-:Y:S04]  /*3460*/  BSSY.RECONVERGENT B6, `(.L_x_63) ;  /* 0x00000d1000067945 */ /* 0x000fe80003800200 */
[----:B------:R-:W-:Y:S01]  /*3470*/  IMAD.X R31, RZ, RZ, R17, P0 ;  /* 0x000000ffff1f7224 */ /* 0x000fe200000e0611 */
[----:B0-----:R-:W-:-:S06]  /*3480*/  ULOP3.LUT UR4, UR4, 0x7ffffff0, URZ, 0xc0, !UPT ;  /* 0x7ffffff004047892 */ /* 0x001fcc000f8ec0ff */
[----:B------:R-:W-:-:S07]  /*3490*/  IMAD.U32 R27, RZ, RZ, UR4 ;  /* 0x00000004ff1b7e24 */ /* 0x000fce000f8e00ff */
.L_x_80:
[----:B------:R-:W-:Y:S02]  /*34a0*/  R2UR UR4, R28 ;  /* 0x000000001c0472ca */ /* 0x000fe400000e0000 */
        /* <DEDUP_REMOVED lines=8> */
[----:B------:R-:W-:-:S04]  /*3530*/  ISETP.NE.AND P0, PT, R25, RZ, PT ;  /* 0x000000ff1900720c */ /* 0x000fc80003f05270 */
        /* <DEDUP_REMOVED lines=8> */
.L_x_64:
        /* <DEDUP_REMOVED lines=15> */
.L_x_65:
        /* <DEDUP_REMOVED lines=12> */
.L_x_66:
        /* <DEDUP_REMOVED lines=12> */
.L_x_67:
        /* <DEDUP_REMOVED lines=12> */
.L_x_68:
[----:B------:R-:W-:Y:S02]  /*38f0*/  R2UR UR4, R28 ;  /* 0x000000001c0472ca */ /* 0x000fe400000e0000 */
[----:B------:R-:W-:-:S13]  /*3900*/  R2UR UR5, R29 ;  /* 0x000000001d0572ca */ /* 0x000fda00000e0000 */
[----:B------:R-:W2:Y:S01]  /*3910*/  LD.E R3, desc[UR4][R30.64+-0xc] ;  /* 0xfffff4041e037980 */ /* 0x000ea2000c101900 */
[----:B------:R0:W1:Y:S01]  /*3920*/  LDC.64 R8, c[0x4][R23] ;  /* 0x0100000017087b82 */ /* 0x0000620000000a00 */
[----:B------:R-:W3:Y:S01]  /*3930*/  LDCU.64 UR4, c[0x4][0x18] ;  /* 0x01000300ff0477ac */ /* 0x000ee20008000a00 */
[----:B------:R-:W-:Y:S02]  /*3940*/  IMAD.MOV.U32 R6, RZ, RZ, R22 ;  /* 0x000000ffff067224 */ /* 0x000fe400078e0016 */
[----:B------:R-:W-:Y:S02]  /*3950*/  IMAD.MOV.U32 R7, RZ, RZ, R2 ;  /* 0x000000ffff077224 */ /* 0x000fe400078e0002 */
[----:B---3--:R-:W-:Y:S01]  /*3960*/  IMAD.U32 R4, RZ, RZ, UR4 ;  /* 0x00000004ff047e24 */ /* 0x008fe2000f8e00ff */
[----:B------:R-:W-:Y:S01]  /*3970*/  MOV R5, UR5 ;  /* 0x0000000500057c02 */ /* 0x000fe20008000f00 */
[----:B-12---:R0:W-:Y:S06]  /*3980*/  STL [R24], R3 ;  /* 0x0000000318007387 */ /* 0x0061ec0000100800 */
[----:B------:R-:W-:-:S07]  /*3990*/  LEPC R20, `(.L_x_69) ;  /* 0x000000001014794e */ /* 0x000fce0000000000 */
[----:B0-----:R-:W-:Y:S05]  /*39a0*/  CALL.ABS.NOINC R8 ;  /* 0x0000000008007343 */ /* 0x001fea0003c00000 */
.L_x_69:
        /* <DEDUP_REMOVED lines=12> */
.L_x_70:
        /* <DEDUP_REMOVED lines=12> */
.L_x_71:
        /* <DEDUP_REMOVED lines=12> */
.L_x_72:
        /* <DEDUP_REMOVED lines=12> */
.L_x_73:
        /* <DEDUP_REMOVED lines=12> */
.L_x_74:
        /* <DEDUP_REMOVED lines=12> */
.L_x_75:
        /* <DEDUP_REMOVED lines=12> */
.L_x_76:
        /* <DEDUP_REMOVED lines=12> */
.L_x_77:
        /* <DEDUP_REMOVED lines=12> */
.L_x_78:
        /* <DEDUP_REMOVED lines=12> */
.L_x_79:
[----:B------:R-:W-:Y:S02]  /*4130*/  ISETP.NE.AND P6, PT, R26, RZ, PT ;  /* 0x000000ff1a00720c */ /* 0x000fe40003fc5270 */
[----:B------:R-:W-:-:S05]  /*4140*/  IADD3 R30, P0, PT, R30, 0x40, RZ ;  /* 0x000000401e1e7810 */ /* 0x000fca0007f1e0ff */
[----:B------:R-:W-:-:S06]  /*4150*/  IMAD.X R31, RZ, RZ, R31, P0 ;  /* 0x000000ffff1f7224 */ /* 0x000fcc00000e061f */
[----:B------:R-:W-:Y:S05]  /*4160*/  @P6 BRA `(.L_x_80) ;  /* 0xfffffff000cc6947 */ /* 0x000fea000383ffff */
[----:B------:R-:W-:Y:S05]  /*4170*/  BSYNC.RECONVERGENT B6 ;  /* 0x0000000000067941 */ /* 0x000fea0003800200 */
.L_x_63:
        /* <DEDUP_REMOVED lines=20> */
.L_x_83:
        /* <DEDUP_REMOVED lines=13> */
.L_x_84:
        /* <DEDUP_REMOVED lines=12> */
.L_x_85:
        /* <DEDUP_REMOVED lines=12> */
.L_x_86:
        /* <DEDUP_REMOVED lines=12> */
.L_x_87:
        /* <DEDUP_REMOVED lines=12> */
.L_x_88:
        /* <DEDUP_REMOVED lines=12> */
.L_x_89:
        /* <DEDUP_REMOVED lines=12> */
.L_x_90:
[----:B------:R-:W-:-:S07]  /*4810*/  VIADD R27, R27, 0x8 ;  /* 0x000000081b1b7836 */ /* 0x000fce0000000000 */
.L_x_82:
        /* <DEDUP_REMOVED lines=11> */
[----:B------:R-:W-:Y:S01]  /*48d0*/  IMAD.MOV.U32 R6, RZ, RZ, R22 ;  /* 0x000000ffff067224 */ /* 0x000fe200078e0016 */
[----:B------:R-:W-:-:S03]  /*48e0*/  MOV R7, R2 ;  /* 0x0000000200077202 */ /* 0x000fc60000000f00 */
[----:B------:R-:W1:Y:S01]  /*48f0*/  LDC.64 R8, c[0x4][R8] ;  /* 0x0100000008087b82 */ /* 0x000e620000000a00 */
[----:B0-----:R-:W-:Y:S02]  /*4900*/  IMAD.U32 R4, RZ, RZ, UR4 ;  /* 0x00000004ff047e24 */ /* 0x001fe4000f8e00ff */
[----:B------:R-:W-:Y:S01]  /*4910*/  IMAD.U32 R5, RZ, RZ, UR5 ;  /* 0x00000005ff057e24 */ /* 0x000fe2000f8e00ff */
[----:B-12---:R0:W-:Y:S06]  /*4920*/  STL [R1], R0 ;  /* 0x0000000001007387 */ /* 0x0061ec0000100800 */
[----:B------:R-:W-:-:S07]  /*4930*/  LEPC R20, `(.L_x_92) ;  /* 0x000000001014794e */ /* 0x000fce0000000000 */
[----:B0-----:R-:W-:Y:S05]  /*4940*/  CALL.ABS.NOINC R8 ;  /* 0x0000000008007343 */ /* 0x001fea0003c00000 */
.L_x_92:
        /* <DEDUP_REMOVED lines=13> */
.L_x_93:
        /* <DEDUP_REMOVED lines=12> */
.L_x_94:
        /* <DEDUP_REMOVED lines=12> */
.L_x_95:
[----:B------:R-:W-:-:S07]  /*4ba0*/  VIADD R27, R27, 0x4 ;  /* 0x000000041b1b7836 */ /* 0x000fce0000000000 */
.L_x_91:
[----:B------:R-:W-:-:S04]  /*4bb0*/  LOP3.LUT R24, R24, 0x3, RZ, 0xc0, !PT ;  /* 0x0000000318187812 */ /* 0x000fc800078ec0ff */
[----:B------:R-:W-:-:S13]  /*4bc0*/  ISETP.NE.AND P0, PT, R24, RZ, PT ;  /* 0x000000ff1800720c */ /* 0x000fda0003f05270 */
[----:B------:R-:W-:Y:S05]  /*4bd0*/  @!P0 BRA `(.L_x_81) ;  /* 0x00000000008c8947 */ /* 0x000fea0003800000 */
[----:B------:R-:W-:Y:S01]  /*4be0*/  IMAD.WIDE.U32 R4, R27, 0x4, R16 ;  /* 0x000000041b047825 */ /* 0x000fe200078e0010 */
[----:B------:R-:W-:Y:S03]  /*4bf0*/  BSSY.RECONVERGENT B6, `(.L_x_96) ;  /* 0x0000018000067945 */ /* 0x000fe60003800200 */
[----:B------:R-:W-:Y:S02]  /*4c00*/  IMAD.MOV R25, RZ, RZ, -R24 ;  /* 0x000000ffff197224 */ /* 0x000fe400078e0a18 */
[----:B------:R-:W-:Y:S02]  /*4c10*/  IMAD.MOV.U32 R24, RZ, RZ, R4 ;  /* 0x000000ffff187224 */ /* 0x000fe400078e0004 */
[----:B------:R-:W-:-:S07]  /*4c20*/  IMAD.MOV.U32 R23, RZ, RZ, R5 ;  /* 0x000000ffff177224 */ /* 0x000fce00078e0005 */
.L_x_98:
[----:B------:R-:W-:Y:S01]  /*4c30*/  R2UR UR4, R28 ;  /* 0x000000001c0472ca */ /* 0x000fe200000e0000 */
[----:B------:R-:W-:Y:S01]  /*4c40*/  IMAD.MOV.U32 R10, RZ, RZ, R24 ;  /* 0x000000ffff0a7224 */ /* 0x000fe200078e0018 */
[----:B------:R-:W-:Y:S01]  /*4c50*/  R2UR UR5, R29 ;  /* 0x000000001d0572ca */ /* 0x000fe200000e0000 */
[----:B------:R-:W-:-:S12]  /*4c60*/  IMAD.MOV.U32 R11, RZ, RZ, R23 ;  /* 0x000000ffff0b7224 */ /* 0x000fd800078e0017 */
        /* <DEDUP_REMOVED lines=11> */
.L_x_97:
[----:B------:R-:W-:Y:S01]  /*4d20*/  VIADD R25, R25, 0x1 ;  /* 0x0000000119197836 */ /* 0x000fe20000000000 */
[----:B------:R-:W-:-:S04]  /*4d30*/  IADD3 R24, P1, PT, R24, 0x4, RZ ;  /* 0x0000000418187810 */ /* 0x000fc80007f3e0ff */
[----:B------:R-:W-:Y:S01]  /*4d40*/  ISETP.NE.AND P0, PT, R25, RZ, PT ;  /* 0x000000ff1900720c */ /* 0x000fe20003f05270 */
[----:B------:R-:W-:-:S12]  /*4d50*/  IMAD.X R23, RZ, RZ, R23, P1 ;  /* 0x000000ffff177224 */ /* 0x000fd800008e0617 */
[----:B------:R-:W-:Y:S05]  /*4d60*/  @P0 BRA `(.L_x_98) ;  /* 0xfffffffc00b00947 */ /* 0x000fea000383ffff */
[----:B------:R-:W-:Y:S05]  /*4d70*/  BSYNC.RECONVERGENT B6 ;  /* 0x0000000000067941 */ /* 0x000fea0003800200 */
.L_x_96:
[----:B------:R-:W-:Y:S05]  /*4d80*/  BRA `(.L_x_81) ;  /* 0x0000000000207947 */ /* 0x000fea0003800000 */
.L_x_53:
        /* <DEDUP_REMOVED lines=8> */
.L_x_81:
        /* <DEDUP_REMOVED lines=8> */
.L_x_3:
[----:B------:R-:W1:Y:S01]  /*4e90*/  S2R R0, SR_TID.X ;  /* 0x0000000000007919 */ /* 0x000e620000002100 */
[----:B------:R-:W-:Y:S05]  /*4ea0*/  WARPSYNC.ALL ;  /* 0x0000000000007948 */ /* 0x000fea0003800000 */
[----:B------:R-:W-:Y:S01]  /*4eb0*/  BAR.SYNC.DEFER_BLOCKING 0x0 ;  /* 0x0000000000007b1d */ /* 0x000fe20000010000 */
[----:B-1----:R-:W-:-:S13]  /*4ec0*/  ISETP.NE.AND P0, PT, R0, RZ, PT ;  /* 0x000000ff0000720c */ /* 0x002fda0003f05270 */
[----:B------:R-:W-:Y:S05]  /*4ed0*/  @P0 EXIT ;  /* 0x000000000000094d */ /* 0x000fea0003800000 */
[----:B------:R-:W1:Y:S02]  /*4ee0*/  LDCU UR4, c[0x0][0x388] ;  /* 0x00007100ff0477ac */ /* 0x000e640008000800 */
[----:B-1----:R-:W-:-:S09]  /*4ef0*/  UISETP.GE.AND UP0, UPT, UR4, 0x1, UPT ;  /* 0x000000010400788c */ /* 0x002fd2000bf06270 */
[----:B------:R-:W-:Y:S05]  /*4f00*/  BRA.U !UP0, `(.L_x_99) ;  /* 0x0000000108647547 */ /* 0x000fea000b800000 */
[----:B------:R-:W-:Y:S01]  /*4f10*/  BSSY.RECONVERGENT B7, `(.L_x_100) ;  /* 0x0000022000077945 */ /* 0x000fe20003800200 */
[----:B------:R-:W-:Y:S01]  /*4f20*/  IMAD.MOV.U32 R5, RZ, RZ, RZ ;  /* 0x000000ffff057224 */ /* 0x000fe200078e00ff */
[----:B------:R-:W1:Y:S06]  /*4f30*/  LDCU UR36, c[0x0][0x38c] ;  /* 0x00007180ff2477ac */ /* 0x000e6c0008000800 */
.L_x_104:
[----:B0-----:R-:W-:Y:S01]  /*4f40*/  R2UR UR4, R28 ;  /* 0x000000001c0472ca */ /* 0x001fe200000e0000 */
[----:B------:R-:W-:Y:S01]  /*4f50*/  IMAD.WIDE.U32 R2, R5, 0x4, R16 ;  /* 0x0000000405027825 */ /* 0x000fe200078e0010 */
[----:B------:R-:W-:Y:S01]  /*4f60*/  R2UR UR5, R29 ;  /* 0x000000001d0572ca */ /* 0x000fe200000e0000 */
[----:B------:R-:W0:-:S12]  /*4f70*/  LDC R4, c[0x0][0x388] ;  /* 0x0000e200ff047b82 */ /* 0x000e180000000800 */
[----:B------:R2:W5:Y:S01]  /*4f80*/  LD.E R9, desc[UR4][R2.64] ;  /* 0x0000000402097980 */ /* 0x000562000c101900 */
[----:B------:R-:W-:Y:S01]  /*4f90*/  BSSY.RELIABLE B6, `(.L_x_101) ;  /* 0x000000d000067945 */ /* 0x000fe20003800100 */
[----:B------:R-:W-:-:S07]  /*4fa0*/  IMAD.MOV.U32 R7, RZ, RZ, RZ ;  /* 0x000000ffff077224 */ /* 0x000fce00078e00ff */
.L_x_103:
[----:B------:R-:W-:Y:S01]  /*4fb0*/  R2UR UR4, R28 ;  /* 0x000000001c0472ca */ /* 0x000fe200000e0000 */
[----:B--2---:R-:W-:Y:S01]  /*4fc0*/  IMAD.WIDE.U32 R2, R7, 0x4, R18 ;  /* 0x0000000407027825 */ /* 0x004fe200078e0012 */
[----:B------:R-:W-:-:S13]  /*4fd0*/  R2UR UR5, R29 ;  /* 0x000000001d0572ca */ /* 0x000fda00000e0000 */
[----:B------:R-:W2:Y:S02]  /*4fe0*/  LD.E R2, desc[UR4][R2.64] ;  /* 0x0000000402027980 */ /* 0x000ea4000c101900 */
[----:B--2--5:R-:W-:-:S05]  /*4ff0*/  IMAD.IADD R0, R9, 0x1, -R2 ;  /* 0x0000000109007824 */ /* 0x024fca00078e0a02 */
[----:B-1----:R-:W-:-:S13]  /*5000*/  ISETP.GE.AND P0, PT, R0, UR36, PT ;  /* 0x0000002400007c0c */ /* 0x002fda000bf06270 */
[----:B------:R-:W-:Y:S05]  /*5010*/  @P0 BREAK.RELIABLE B6 ;  /* 0x0000000000060942 */ /* 0x000fea0003800100 */
[----:B------:R-:W-:Y:S05]  /*5020*/  @P0 BRA `(.L_x_102) ;  /* 0x0000000000400947 */ /* 0x000fea0003800000 */
[----:B------:R-:W-:-:S05]  /*5030*/  VIADD R7, R7, 0x1 ;  /* 0x0000000107077836 */ /* 0x000fca0000000000 */
[----:B0-----:R-:W-:-:S13]  /*5040*/  ISETP.NE.AND P0, PT, R7, R4, PT ;  /* 0x000000040700720c */ /* 0x001fda0003f05270 */
[----:B------:R-:W-:Y:S05]  /*5050*/  @P0 BRA `(.L_x_103) ;  /* 0xfffffffc00d40947 */ /* 0x000fea000383ffff */
[----:B------:R-:W-:Y:S05]  /*5060*/  BSYNC.RELIABLE B6 ;  /* 0x0000000000067941 */ /* 0x000fea0003800100 */
.L_x_101:
[----:B------:R-:W-:-:S05]  /*5070*/  VIADD R5, R5, 0x1 ;  /* 0x0000000105057836 */ /* 0x000fca0000000000 */
[----:B------:R-:W-:-:S13]  /*5080*/  ISETP.NE.AND P0, PT, R5, R4, PT ;  /* 0x000000040500720c */ /* 0x000fda0003f05270 */
[----:B------:R-:W-:Y:S05]  /*5090*/  @P0 BRA `(.L_x_104) ;  /* 0xfffffffc00a80947 */ /* 0x000fea000383ffff */
.L_x_99:
        /* <DEDUP_REMOVED lines=8> */
.L_x_105:
[----:B------:R-:W-:Y:S05]  /*5120*/  EXIT ;  /* 0x000000000000794d */ /* 0x000fea0003800000 */
.L_x_102:
[----:B------:R-:W-:Y:S05]  /*5130*/  BSYNC.RECONVERGENT B7 ;  /* 0x0000000000077941 */ /* 0x000fea0003800200 */
.L_x_100:
        /* <DEDUP_REMOVED lines=8> */
.L_x_106:
[----:B------:R-:W-:Y:S05]  /*51c0*/  EXIT ;  /* 0x000000000000794d */ /* 0x000fea0003800000 */
.L_x_107:
[----:B------:R-:W-:-:S00]  /*51d0*/  BRA `(.L_x_107) ;  /* 0xfffffffc00fc7947 */ /* 0x000fc0000383ffff */
[----:B------:R-:W-:-:S00]  /*51e0*/  NOP ;  /* 0x0000000000007918 */ /* 0x000fc00000000000 */
        /* <DEDUP_REMOVED lines=9> */
.L_x_108:


//--------------------- .nv.global.init           --------------------------
	.section	.nv.global.init,"aw",@progbits
.nv.global.init:
	.type		$str$2,@object
	.size		$str$2,($str$1 - $str$2)
$str$2:
        /*0000*/ 	.byte	0x0a, 0x00
	.type		$str$1,@object
	.size		$str$1,($str$5 - $str$1)
$str$1:
        /*0002*/ 	.byte	0x25, 0x64, 0x20, 0x00
	.type		$str$5,@object
	.size		$str$5,($str$4 - $str$5)
$str$5:
        /*0006*/ 	.byte	0x4d, 0x61, 0x67, 0x69, 0x63, 0x00
	.type		$str$4,@object
	.size		$str$4,($str$3 - $str$4)
$str$4:
        /*000c*/ 	.byte	0x4e, 0x6f, 0x74, 0x20, 0x6d, 0x61, 0x67, 0x69, 0x63, 0x00
	.type		$str$3,@object
	.size		$str$3,($str - $str$3)
$str$3:
        /*0016*/ 	.byte	0x56, 0x65, 0x72, 0x74, 0x69, 0x63, 0x61, 0x6c, 0x20, 0x73, 0x75, 0x6d, 0x73, 0x3a, 0x20, 0x00
	.type		$str,@object
	.size		$str,(.L_0 - $str)
$str:
        /*0026*/ 	.byte	0x48, 0x6f, 0x72, 0x69, 0x7a, 0x6f, 0x6e, 0x74, 0x61, 0x6c, 0x20, 0x73, 0x75, 0x6d, 0x73, 0x3a
        /*0036*/ 	.byte	0x20, 0x00
.L_0:


//--------------------- .nv.shared.reserved.0     --------------------------
	.section	.nv.shared.reserved.0,"aw",@nobits
	.weak		__nv_reservedSMEM_offset_0_alias
	.size		__nv_reservedSMEM_offset_0_alias, 0, 64
	.other		__nv_reservedSMEM_offset_0_alias,@"STO_CUDA_RESERVED_SHARED STV_DEFAULT"
__nv_reservedSMEM_offset_0_alias:
	.zero		0
	.zero		64


//--------------------- .nv.constant0._Z10checkMagicPiii --------------------------
	.section	.nv.constant0._Z10checkMagicPiii,"a",@progbits
	.sectionflags	@""
	.align	4
.nv.constant0._Z10checkMagicPiii:
	.zero		912


//--------------------- SYMBOLS --------------------------

	.type		.nv.reservedSmem.offset0,@object
	.size		.nv.reservedSmem.offset0,0x4
	.type		vprintf,@function
	.type		malloc,@function
